	.target	sm_90a

	.elftype	@"ET_EXEC"


//--------------------- .note.nv.tkinfo           --------------------------
	.section	.note.nv.tkinfo,"",@"SHT_NOTE"
	.sectionflags	@"SHF_NOTE_NV_TKINFO"
	.tkinfo
        /*0018*/ 	.word	0x00000002
        /*0030*/ 	.string	""
        /*0030*/ 	.string	"ptxas"
        /*0030*/ 	.string	"Cuda compilation tools, release 13.0, V13.0.88"
        /*0030*/ 	.string	"Build cuda_13.0.r13.0/compiler.36424714_0"
        /*0030*/ 	.string	"-arch sm_90a -m 64 "



//--------------------- .note.nv.cuinfo           --------------------------
	.section	.note.nv.cuinfo,"",@"SHT_NOTE"
	.sectionflags	@"SHF_NOTE_NV_CUINFO"
        /*0018*/ 	.short	0x0002
        /*001a*/ 	.short	0x005a
        /*001c*/ 	.short	0x0082
	.zero		2


//--------------------- .nv.info                  --------------------------
	.section	.nv.info,"",@"SHT_CUDA_INFO"
	.align	4


	//----- nvinfo : EIATTR_REGCOUNT
	.align		4
        /*0000*/ 	.byte	0x04, 0x2f
        /*0002*/ 	.short	(.L_12 - .L_11)
	.align		4
.L_11:
        /*0004*/ 	.word	index@(_ZN7cutlass13device_kernelINS_4gemm6kernel13GemmUniversalIN4cute5tupleIJiiiiEEENS1_10collective13CollectiveMmaINS1_37MainloopSm90TmaGmmaWarpSpecializedFP8ILi3ENS5_IJNS4_1CILi1EEENSA_ILi2EEESB_EEENS1_35KernelTmaWarpSpecializedCooperativeEEENS5_IJNSA_ILi256EEESG_NSA_ILi128EEEEEENS_12float_e4m3_tENS5_IJlSB_lEEESJ_SK_NS4_8TiledMMAINS4_8MMA_AtomIJNS4_4SM904GMMA31MMA_64x256x32_F32E4M3E4M3_SS_TNILNSO_7ScaleInE1ELSQ_1EEEEEENS4_6LayoutINS5_IJSC_SB_SB_EEENS5_IJSB_NSA_ILi0EEESV_EEEEENS5_IJNS4_10UnderscoreESY_SY_EEEEENS4_23SM90_TMA_LOAD_MULTICASTENS4_14ComposedLayoutINS4_7SwizzleILi3ELi4ELi3EEENS4_18smem_ptr_flag_bitsILi8EEENST_INS5_IJNSA_ILi8EEESH_EEENS5_IJSH_SB_EEEEEEEvNS4_8identityENS4_13SM90_TMA_LOADES1B_vS1C_EENS_8epilogue10collective6detail29Sm90TmaWarpSpecializedAdapterINS1G_15DefaultEpilogueISJ_SK_SK_NS1F_6thread17LinearCombinationISJ_Li1EffLNS1K_9ScaleType4KindE0ELNS_15FloatRoundStyleE2ESJ_EENS1_15EpilogueDefaultEEEEEvvEEEEvNT_6ParamsE)
        /*0008*/ 	.word	0x000000a8


	//----- nvinfo : EIATTR_FRAME_SIZE
	.align		4
.L_12:
        /*000c*/ 	.byte	0x04, 0x11
        /*000e*/ 	.short	(.L_14 - .L_13)
	.align		4
.L_13:
        /*0010*/ 	.word	index@(_ZN7cutlass13device_kernelINS_4gemm6kernel13GemmUniversalIN4cute5tupleIJiiiiEEENS1_10collective13CollectiveMmaINS1_37MainloopSm90TmaGmmaWarpSpecializedFP8ILi3ENS5_IJNS4_1CILi1EEENSA_ILi2EEESB_EEENS1_35KernelTmaWarpSpecializedCooperativeEEENS5_IJNSA_ILi256EEESG_NSA_ILi128EEEEEENS_12float_e4m3_tENS5_IJlSB_lEEESJ_SK_NS4_8TiledMMAINS4_8MMA_AtomIJNS4_4SM904GMMA31MMA_64x256x32_F32E4M3E4M3_SS_TNILNSO_7ScaleInE1ELSQ_1EEEEEENS4_6LayoutINS5_IJSC_SB_SB_EEENS5_IJSB_NSA_ILi0EEESV_EEEEENS5_IJNS4_10UnderscoreESY_SY_EEEEENS4_23SM90_TMA_LOAD_MULTICASTENS4_14ComposedLayoutINS4_7SwizzleILi3ELi4ELi3EEENS4_18smem_ptr_flag_bitsILi8EEENST_INS5_IJNSA_ILi8EEESH_EEENS5_IJSH_SB_EEEEEEEvNS4_8identityENS4_13SM90_TMA_LOADES1B_vS1C_EENS_8epilogue10collective6detail29Sm90TmaWarpSpecializedAdapterINS1G_15DefaultEpilogueISJ_SK_SK_NS1F_6thread17LinearCombinationISJ_Li1EffLNS1K_9ScaleType4KindE0ELNS_15FloatRoundStyleE2ESJ_EENS1_15EpilogueDefaultEEEEEvvEEEEvNT_6ParamsE)
        /*0014*/ 	.word	0x00000cc8


	//----- nvinfo : EIATTR_MIN_STACK_SIZE
	.align		4
.L_14:
        /*0018*/ 	.byte	0x04, 0x12
        /*001a*/ 	.short	(.L_16 - .L_15)
	.align		4
.L_15:
        /*001c*/ 	.word	index@(_ZN7cutlass13device_kernelINS_4gemm6kernel13GemmUniversalIN4cute5tupleIJiiiiEEENS1_10collective13CollectiveMmaINS1_37MainloopSm90TmaGmmaWarpSpecializedFP8ILi3ENS5_IJNS4_1CILi1EEENSA_ILi2EEESB_EEENS1_35KernelTmaWarpSpecializedCooperativeEEENS5_IJNSA_ILi256EEESG_NSA_ILi128EEEEEENS_12float_e4m3_tENS5_IJlSB_lEEESJ_SK_NS4_8TiledMMAINS4_8MMA_AtomIJNS4_4SM904GMMA31MMA_64x256x32_F32E4M3E4M3_SS_TNILNSO_7ScaleInE1ELSQ_1EEEEEENS4_6LayoutINS5_IJSC_SB_SB_EEENS5_IJSB_NSA_ILi0EEESV_EEEEENS5_IJNS4_10UnderscoreESY_SY_EEEEENS4_23SM90_TMA_LOAD_MULTICASTENS4_14ComposedLayoutINS4_7SwizzleILi3ELi4ELi3EEENS4_18smem_ptr_flag_bitsILi8EEENST_INS5_IJNSA_ILi8EEESH_EEENS5_IJSH_SB_EEEEEEEvNS4_8identityENS4_13SM90_TMA_LOADES1B_vS1C_EENS_8epilogue10collective6detail29Sm90TmaWarpSpecializedAdapterINS1G_15DefaultEpilogueISJ_SK_SK_NS1F_6thread17LinearCombinationISJ_Li1EffLNS1K_9ScaleType4KindE0ELNS_15FloatRoundStyleE2ESJ_EENS1_15EpilogueDefaultEEEEEvvEEEEvNT_6ParamsE)
        /*0020*/ 	.word	0x00000cc8
.L_16:


//--------------------- .nv.compat                --------------------------
	.section	.nv.compat,"",@"SHT_CUDA_COMPAT_INFO"
	.align	4
        /*0000*/ 	.byte	0x02, 0x09, 0x01, 0x00, 0x02, 0x02, 0x04, 0x00, 0x02, 0x05, 0x05, 0x00, 0x03, 0x07, 0x01, 0x01
        /*0010*/ 	.byte	0x02, 0x03, 0x01, 0x00, 0x02, 0x06, 0x01, 0x00, 0x04, 0x0b, 0x08, 0x00, 0x00, 0x00, 0x00, 0x00
        /*0020*/ 	.byte	0x00, 0x00, 0x00, 0x00


//--------------------- .nv.info._ZN7cutlass13device_kernelINS_4gemm6kernel13GemmUniversalIN4cute5tupleIJiiiiEEENS1_10collective13CollectiveMmaINS1_37MainloopSm90TmaGmmaWarpSpecializedFP8ILi3ENS5_IJNS4_1CILi1EEENSA_ILi2EEESB_EEENS1_35KernelTmaWarpSpecializedCooperativeEEENS5_IJNSA_ILi256EEESG_NSA_ILi128EEEEEENS_12float_e4m3_tENS5_IJlSB_lEEESJ_SK_NS4_8TiledMMAINS4_8MMA_AtomIJNS4_4SM904GMMA31MMA_64x256x32_F32E4M3E4M3_SS_TNILNSO_7ScaleInE1ELSQ_1EEEEEENS4_6LayoutINS5_IJSC_SB_SB_EEENS5_IJSB_NSA_ILi0EEESV_EEEEENS5_IJNS4_10UnderscoreESY_SY_EEEEENS4_23SM90_TMA_LOAD_MULTICASTENS4_14ComposedLayoutINS4_7SwizzleILi3ELi4ELi3EEENS4_18smem_ptr_flag_bitsILi8EEENST_INS5_IJNSA_ILi8EEESH_EEENS5_IJSH_SB_EEEEEEEvNS4_8identityENS4_13SM90_TMA_LOADES1B_vS1C_EENS_8epilogue10collective6detail29Sm90TmaWarpSpecializedAdapterINS1G_15DefaultEpilogueISJ_SK_SK_NS1F_6thread17LinearCombinationISJ_Li1EffLNS1K_9ScaleType4KindE0ELNS_15FloatRoundStyleE2ESJ_EENS1_15EpilogueDefaultEEEEEvvEEEEvNT_6ParamsE --------------------------
	.section	.nv.info._ZN7cutlass13device_kernelINS_4gemm6kernel13GemmUniversalIN4cute5tupleIJiiiiEEENS1_10collective13CollectiveMmaINS1_37MainloopSm90TmaGmmaWarpSpecializedFP8ILi3ENS5_IJNS4_1CILi1EEENSA_ILi2EEESB_EEENS1_35KernelTmaWarpSpecializedCooperativeEEENS5_IJNSA_ILi256EEESG_NSA_ILi128EEEEEENS_12float_e4m3_tENS5_IJlSB_lEEESJ_SK_NS4_8TiledMMAINS4_8MMA_AtomIJNS4_4SM904GMMA31MMA_64x256x32_F32E4M3E4M3_SS_TNILNSO_7ScaleInE1ELSQ_1EEEEEENS4_6LayoutINS5_IJSC_SB_SB_EEENS5_IJSB_NSA_ILi0EEESV_EEEEENS5_IJNS4_10UnderscoreESY_SY_EEEEENS4_23SM90_TMA_LOAD_MULTICASTENS4_14ComposedLayoutINS4_7SwizzleILi3ELi4ELi3EEENS4_18smem_ptr_flag_bitsILi8EEENST_INS5_IJNSA_ILi8EEESH_EEENS5_IJSH_SB_EEEEEEEvNS4_8identityENS4_13SM90_TMA_LOADES1B_vS1C_EENS_8epilogue10collective6detail29Sm90TmaWarpSpecializedAdapterINS1G_15DefaultEpilogueISJ_SK_SK_NS1F_6thread17LinearCombinationISJ_Li1EffLNS1K_9ScaleType4KindE0ELNS_15FloatRoundStyleE2ESJ_EENS1_15EpilogueDefaultEEEEEvvEEEEvNT_6ParamsE,"",@"SHT_CUDA_INFO"
	.sectionflags	@""
	.align	4


	//----- nvinfo : EIATTR_CUDA_API_VERSION
	.align		4
        /*0000*/ 	.byte	0x04, 0x37
        /*0002*/ 	.short	(.L_18 - .L_17)
.L_17:
        /*0004*/ 	.word	0x00000082


	//----- nvinfo : EIATTR_KPARAM_INFO
	.align		4
.L_18:
        /*0008*/ 	.byte	0x04, 0x17
        /*000a*/ 	.short	(.L_20 - .L_19)
.L_19:
        /*000c*/ 	.word	0x00000000
        /*0010*/ 	.short	0x0000
        /*0012*/ 	.short	0x0070
        /*0014*/ 	.byte	0x00, 0xf0, 0x01, 0x10


	//----- nvinfo : EIATTR_SPARSE_MMA_MASK
	.align		4
.L_20:
        /*0018*/ 	.byte	0x03, 0x50
        /*001a*/ 	.short	0x0000


	//----- nvinfo : EIATTR_MAXREG_COUNT
	.align		4
        /*001c*/ 	.byte	0x03, 0x1b
        /*001e*/ 	.short	0x00a8


	//----- nvinfo : EIATTR_NUM_BARRIERS
	.align		4
        /*0020*/ 	.byte	0x02, 0x4c
        /*0022*/ 	.byte	0x01
	.zero		1


	//----- nvinfo : EIATTR_ANNOTATIONS
	.align		4
        /*0024*/ 	.byte	0x04, 0x55
        /*0026*/ 	.short	(.L_22 - .L_21)


	//   ....[0]....
.L_21:
        /*0028*/ 	.word	0x00000001
        /*002c*/ 	.byte	0x50, 0x06, 0x00, 0x00, 0x01, 0x00, 0x00, 0x00, 0x80, 0x08, 0x00, 0x00, 0x01, 0x00, 0x00, 0x00
        /* <DEDUP_REMOVED lines=2037> */
        /*7f8c*/ 	.byte	0xf0, 0x9a, 0x02, 0x00, 0x01, 0x00, 0x00, 0x00, 0x40, 0x9b, 0x02, 0x00


	//----- nvinfo : EIATTR_MERCURY_ISA_VERSION
	.align		4
.L_22:
        /*7f98*/ 	.byte	0x03, 0x5f
        /*7f9a*/ 	.short	0x0101


	//----- nvinfo : EIATTR_INT_WARP_WIDE_INSTR_OFFSETS
	.align		4
        /*7f9c*/ 	.byte	0x04, 0x31
        /*7f9e*/ 	.short	(.L_24 - .L_23)


	//   ....[0]....
.L_23:
        /*7fa0*/ 	.word	0x00000510


	//   ....[1]....
        /*7fa4*/ 	.word	0x00000530


	//   ....[2]....
        /*7fa8*/ 	.word	0x00000680


	//----- nvinfo : EIATTR_COOP_GROUP_MASK_REGIDS
	.align		4
.L_24:
        /*7fac*/ 	.byte	0x04, 0x29
        /*7fae*/ 	.short	(.L_26 - .L_25)


	//   ....[0]....
.L_25:
        /*7fb0*/ 	.word	0xffffffff


	//   ....[1]....
        /*7fb4*/ 	.word	0xffffffff


	//   ....[2]....
        /*7fb8*/ 	.word	0xffffffff


	//   ....[3]....
        /*7fbc*/ 	.word	0xffffffff


	//   ....[4]....
        /*7fc0*/ 	.word	0xffffffff


	//   ....[5]....
        /*7fc4*/ 	.word	0xffffffff


	//----- nvinfo : EIATTR_COOP_GROUP_INSTR_OFFSETS
	.align		4
.L_26:
        /*7fc8*/ 	.byte	0x04, 0x28
        /*7fca*/ 	.short	(.L_28 - .L_27)


	//   ....[0]....
.L_27:
        /*7fcc*/ 	.word	0x00000070


	//   ....[1]....
        /*7fd0*/ 	.word	0x00000080


	//   ....[2]....
        /*7fd4*/ 	.word	0x000001a0


	//   ....[3]....
        /*7fd8*/ 	.word	0x000003a0


	//   ....[4]....
        /*7fdc*/ 	.word	0x00000790


	//   ....[5]....
        /*7fe0*/ 	.word	0x000028e0


	//----- nvinfo : EIATTR_REG_RECONFIG
	.align		4
.L_28:
        /*7fe4*/ 	.byte	0x01, 0x54
	.zero		2


	//----- nvinfo : EIATTR_MBARRIER_INSTR_OFFSETS
	.align		4
        /*7fe8*/ 	.byte	0x04, 0x39
        /*7fea*/ 	.short	(.L_30 - .L_29)


	//   ....[0]....
.L_29:
        /*7fec*/ 	.word	0x00000320
        /*7ff0*/ 	.word	0x000000ff
        /*7ff4*/ 	.word	0x00000000
        /*7ff8*/ 	.short	0x0100
        /*7ffa*/ 	.byte	0x09
	.zero		1


	//   ....[1]....
        /*7ffc*/ 	.word	0x00000330
        /*8000*/ 	.word	0x000000ff
        /*8004*/ 	.word	0x00000018
        /*8008*/ 	.short	0x0100
        /*800a*/ 	.byte	0x09
	.zero		1


	//   ....[2]....
        /*800c*/ 	.word	0x00000340
        /*8010*/ 	.word	0x000000ff
        /*8014*/ 	.word	0x00000008
        /*8018*/ 	.short	0x0100
        /*801a*/ 	.byte	0x09
	.zero		1


	//   ....[3]....
        /*801c*/ 	.word	0x00000350
        /*8020*/ 	.word	0x000000ff
        /*8024*/ 	.word	0x00000020
        /*8028*/ 	.short	0x0100
        /*802a*/ 	.byte	0x09
	.zero		1


	//   ....[4]....
        /*802c*/ 	.word	0x00000360
        /*8030*/ 	.word	0x000000ff
        /*8034*/ 	.word	0x00000010
        /*8038*/ 	.short	0x0100
        /*803a*/ 	.byte	0x09
	.zero		1


	//   ....[5]....
        /*803c*/ 	.word	0x00000370
        /*8040*/ 	.word	0x000000ff
        /*8044*/ 	.word	0x00000028
        /*8048*/ 	.short	0x0100
        /*804a*/ 	.byte	0x09
	.zero		1


	//   ....[6]....
        /*804c*/ 	.word	0x00000710
        /*8050*/ 	.word	0x000000ff
        /*8054*/ 	.word	0x00000040
        /*8058*/ 	.short	0x0100
        /*805a*/ 	.byte	0x06
	.zero		1


	//   ....[7]....
        /*805c*/ 	.word	0x00000740
        /*8060*/ 	.word	0x000000ff
        /*8064*/ 	.word	0x00000048
        /*8068*/ 	.short	0x0100
        /*806a*/ 	.byte	0x06
	.zero		1


	//   ....[8]....
        /*806c*/ 	.word	0x00002cd0
        /*8070*/ 	.word	0x000000ff
        /*8074*/ 	.word	0x00000000
        /*8078*/ 	.short	0x010a
        /*807a*/ 	.byte	0x06
	.zero		1


	//   ....[9]....
        /*807c*/ 	.word	0x00002d10
        /*8080*/ 	.word	0x000000ff
        /*8084*/ 	.word	0x00000000
        /*8088*/ 	.short	0x010a
        /*808a*/ 	.byte	0x06
	.zero		1


	//   ....[10]....
        /*808c*/ 	.word	0x00009020
        /*8090*/ 	.word	0x000000ff
        /*8094*/ 	.word	0x00000000
        /*8098*/ 	.short	0x010a
        /*809a*/ 	.byte	0x10
	.zero		1


	//   ....[11]....
        /*809c*/ 	.word	0x00009060
        /*80a0*/ 	.word	0x000000ff
        /*80a4*/ 	.word	0x00000000
        /*80a8*/ 	.short	0x010a
        /*80aa*/ 	.byte	0x10
	.zero		1


	//   ....[12]....
        /*80ac*/ 	.word	0x000118a0
        /*80b0*/ 	.word	0x00000000
        /*80b4*/ 	.word	0x00000000
        /*80b8*/ 	.short	0x0101
        /*80ba*/ 	.byte	0x3f
	.zero		1


	//   ....[13]....
        /*80bc*/ 	.word	0x00015390
        /*80c0*/ 	.word	0x00000000
        /*80c4*/ 	.word	0x00000000
        /*80c8*/ 	.short	0x0101
        /*80ca*/ 	.byte	0x3f
	.zero		1


	//   ....[14]....
        /*80cc*/ 	.word	0x00028de0
        /*80d0*/ 	.word	0x00000012
        /*80d4*/ 	.word	0x00000018
        /*80d8*/ 	.short	0x010a
        /*80da*/ 	.byte	0x3f
	.zero		1


	//   ....[15]....
        /*80dc*/ 	.word	0x00029180
        /*80e0*/ 	.word	0x00000002
        /*80e4*/ 	.word	0x00000048
        /*80e8*/ 	.short	0x0101
        /*80ea*/ 	.byte	0x3f
	.zero		1


	//   ....[16]....
        /*80ec*/ 	.word	0x00029910
        /*80f0*/ 	.word	0x00000005
        /*80f4*/ 	.word	0x00000000
        /*80f8*/ 	.short	0x010a
        /*80fa*/ 	.byte	0x3f
	.zero		1


	//   ....[17]....
        /*80fc*/ 	.word	0x000299a0
        /*8100*/ 	.word	0x00000007
        /*8104*/ 	.word	0x00000000
        /*8108*/ 	.short	0x010a
        /*810a*/ 	.byte	0x3f
	.zero		1


	//   ....[18]....
        /*810c*/ 	.word	0x00029a30
        /*8110*/ 	.word	0x00000003
        /*8114*/ 	.word	0x00000000
        /*8118*/ 	.short	0x010a
        /*811a*/ 	.byte	0x3f
	.zero		1


	//   ....[19]....
        /*811c*/ 	.word	0x00029aa0
        /*8120*/ 	.word	0x00000003
        /*8124*/ 	.word	0x00000000
        /*8128*/ 	.short	0x010a
        /*812a*/ 	.byte	0x3f
	.zero		1


	//   ....[20]....
        /*812c*/ 	.word	0x00029b10
        /*8130*/ 	.word	0x00000002
        /*8134*/ 	.word	0x00000000
        /*8138*/ 	.short	0x010a
        /*813a*/ 	.byte	0x3f
	.zero		1


	//   ....[21]....
        /*813c*/ 	.word	0x00029bf0
        /*8140*/ 	.word	0x00000012
        /*8144*/ 	.word	0x00000018
        /*8148*/ 	.short	0x010a
        /*814a*/ 	.byte	0x3f
	.zero		1


	//   ....[22]....
        /*814c*/ 	.word	0x00029cc0
        /*8150*/ 	.word	0x00000005
        /*8154*/ 	.word	0x00000000
        /*8158*/ 	.short	0x010a
        /*815a*/ 	.byte	0x3f
	.zero		1


	//   ....[23]....
        /*815c*/ 	.word	0x00029d10
        /*8160*/ 	.word	0x00000007
        /*8164*/ 	.word	0x00000000
        /*8168*/ 	.short	0x010a
        /*816a*/ 	.byte	0x3f
	.zero		1


	//----- nvinfo : EIATTR_NUM_MBARRIERS
	.align		4
.L_30:
        /*816c*/ 	.byte	0x03, 0x38
        /*816e*/ 	.short	0x0008


	//----- nvinfo : EIATTR_EXIT_INSTR_OFFSETS
	.align		4
        /*8170*/ 	.byte	0x04, 0x1c
        /*8172*/ 	.short	(.L_32 - .L_31)


	//   ....[0]....
.L_31:
        /*8174*/ 	.word	0x00000920


	//   ....[1]....
        /*8178*/ 	.word	0x000011c0


	//   ....[2]....
        /*817c*/ 	.word	0x000284e0


	//   ....[3]....
        /*8180*/ 	.word	0x00028a80


	//   ....[4]....
        /*8184*/ 	.word	0x00029a80


	//----- nvinfo : EIATTR_MAX_THREADS
	.align		4
.L_32:
        /*8188*/ 	.byte	0x04, 0x05
        /*818a*/ 	.short	(.L_34 - .L_33)
.L_33:
        /*818c*/ 	.word	0x00000180
        /*8190*/ 	.word	0x00000001
        /*8194*/ 	.word	0x00000001


	//----- nvinfo : EIATTR_CRS_STACK_SIZE
	.align		4
.L_34:
        /*8198*/ 	.byte	0x04, 0x1e
        /*819a*/ 	.short	(.L_36 - .L_35)
.L_35:
        /*819c*/ 	.word	0x00000000


	//----- nvinfo : EIATTR_CBANK_PARAM_SIZE
	.align		4
.L_36:
        /*81a0*/ 	.byte	0x03, 0x19
        /*81a2*/ 	.short	0x0470


	//----- nvinfo : EIATTR_PARAM_CBANK
	.align		4
        /*81a4*/ 	.byte	0x04, 0x0a
        /*81a6*/ 	.short	(.L_38 - .L_37)
	.align		4
.L_37:
        /*81a8*/ 	.word	index@(.nv.constant0._ZN7cutlass13device_kernelINS_4gemm6kernel13GemmUniversalIN4cute5tupleIJiiiiEEENS1_10collective13CollectiveMmaINS1_37MainloopSm90TmaGmmaWarpSpecializedFP8ILi3ENS5_IJNS4_1CILi1EEENSA_ILi2EEESB_EEENS1_35KernelTmaWarpSpecializedCooperativeEEENS5_IJNSA_ILi256EEESG_NSA_ILi128EEEEEENS_12float_e4m3_tENS5_IJlSB_lEEESJ_SK_NS4_8TiledMMAINS4_8MMA_AtomIJNS4_4SM904GMMA31MMA_64x256x32_F32E4M3E4M3_SS_TNILNSO_7ScaleInE1ELSQ_1EEEEEENS4_6LayoutINS5_IJSC_SB_SB_EEENS5_IJSB_NSA_ILi0EEESV_EEEEENS5_IJNS4_10UnderscoreESY_SY_EEEEENS4_23SM90_TMA_LOAD_MULTICASTENS4_14ComposedLayoutINS4_7SwizzleILi3ELi4ELi3EEENS4_18smem_ptr_flag_bitsILi8EEENST_INS5_IJNSA_ILi8EEESH_EEENS5_IJSH_SB_EEEEEEEvNS4_8identityENS4_13SM90_TMA_LOADES1B_vS1C_EENS_8epilogue10collective6detail29Sm90TmaWarpSpecializedAdapterINS1G_15DefaultEpilogueISJ_SK_SK_NS1F_6thread17LinearCombinationISJ_Li1EffLNS1K_9ScaleType4KindE0ELNS_15FloatRoundStyleE2ESJ_EENS1_15EpilogueDefaultEEEEEvvEEEEvNT_6ParamsE)
        /*81ac*/ 	.short	0x0210
        /*81ae*/ 	.short	0x0470


	//----- nvinfo : EIATTR_SW_WAR
	.align		4
.L_38:
        /*81b0*/ 	.byte	0x04, 0x36
        /*81b2*/ 	.short	(.L_40 - .L_39)
.L_39:
        /*81b4*/ 	.word	0x00000008
.L_40:


//--------------------- .nv.callgraph             --------------------------
	.section	.nv.callgraph,"",@"SHT_CUDA_CALLGRAPH"
	.align	4
	.sectionentsize	8
	.align		4
        /*0000*/ 	.word	0x00000000
	.align		4
        /*0004*/ 	.word	0xffffffff
	.align		4
        /*0008*/ 	.word	0x00000000
	.align		4
        /*000c*/ 	.word	0xfffffffe
	.align		4
        /*0010*/ 	.word	0x00000000
	.align		4
        /*0014*/ 	.word	0xfffffffd
	.align		4
        /*0018*/ 	.word	0x00000000
	.align		4
        /*001c*/ 	.word	0xfffffffc


//--------------------- .nv.constant4             --------------------------
	.section	.nv.constant4,"a",@progbits
	.align	8
	.align		8
.nv.constant4:
        /*0000*/ 	.dword	_ZN40_INTERNAL_cd1c66b4_4_k_cu_a1e98546_230814cuda3std3__45__cpo5beginE
	.align		8
        /*0008*/ 	.dword	_ZN40_INTERNAL_cd1c66b4_4_k_cu_a1e98546_230814cuda3std3__45__cpo3endE
	.align		8
        /*0010*/ 	.dword	_ZN40_INTERNAL_cd1c66b4_4_k_cu_a1e98546_230814cuda3std3__45__cpo6cbeginE
	.align		8
        /*0018*/ 	.dword	_ZN40_INTERNAL_cd1c66b4_4_k_cu_a1e98546_230814cuda3std3__45__cpo4cendE
	.align		8
        /*0020*/ 	.dword	_ZN40_INTERNAL_cd1c66b4_4_k_cu_a1e98546_230814cuda3std3__442_GLOBAL__N__cd1c66b4_4_k_cu_a1e98546_230816ignoreE
	.align		8
        /*0028*/ 	.dword	_ZN40_INTERNAL_cd1c66b4_4_k_cu_a1e98546_230814cuda3std3__419piecewise_constructE
	.align		8
        /*0030*/ 	.dword	_ZN40_INTERNAL_cd1c66b4_4_k_cu_a1e98546_230814cuda3std3__48in_placeE
	.align		8
        /*0038*/ 	.dword	_ZN40_INTERNAL_cd1c66b4_4_k_cu_a1e98546_230814cuda3std6ranges3__45__cpo4swapE
	.align		8
        /*0040*/ 	.dword	_ZN40_INTERNAL_cd1c66b4_4_k_cu_a1e98546_230814cuda3std6ranges3__45__cpo9iter_moveE
	.align		8
        /*0048*/ 	.dword	_ZN40_INTERNAL_cd1c66b4_4_k_cu_a1e98546_230814cute7productE
	.align		8
        /*0050*/ 	.dword	_ZN40_INTERNAL_cd1c66b4_4_k_cu_a1e98546_230814cute1_E


//--------------------- .text._ZN7cutlass13device_kernelINS_4gemm6kernel13GemmUniversalIN4cute5tupleIJiiiiEEENS1_10collective13CollectiveMmaINS1_37MainloopSm90TmaGmmaWarpSpecializedFP8ILi3ENS5_IJNS4_1CILi1EEENSA_ILi2EEESB_EEENS1_35KernelTmaWarpSpecializedCooperativeEEENS5_IJNSA_ILi256EEESG_NSA_ILi128EEEEEENS_12float_e4m3_tENS5_IJlSB_lEEESJ_SK_NS4_8TiledMMAINS4_8MMA_AtomIJNS4_4SM904GMMA31MMA_64x256x32_F32E4M3E4M3_SS_TNILNSO_7ScaleInE1ELSQ_1EEEEEENS4_6LayoutINS5_IJSC_SB_SB_EEENS5_IJSB_NSA_ILi0EEESV_EEEEENS5_IJNS4_10UnderscoreESY_SY_EEEEENS4_23SM90_TMA_LOAD_MULTICASTENS4_14ComposedLayoutINS4_7SwizzleILi3ELi4ELi3EEENS4_18smem_ptr_flag_bitsILi8EEENST_INS5_IJNSA_ILi8EEESH_EEENS5_IJSH_SB_EEEEEEEvNS4_8identityENS4_13SM90_TMA_LOADES1B_vS1C_EENS_8epilogue10collective6detail29Sm90TmaWarpSpecializedAdapterINS1G_15DefaultEpilogueISJ_SK_SK_NS1F_6thread17LinearCombinationISJ_Li1EffLNS1K_9ScaleType4KindE0ELNS_15FloatRoundStyleE2ESJ_EENS1_15EpilogueDefaultEEEEEvvEEEEvNT_6ParamsE --------------------------
	.section	.text._ZN7cutlass13device_kernelINS_4gemm6kernel13GemmUniversalIN4cute5tupleIJiiiiEEENS1_10collective13CollectiveMmaINS1_37MainloopSm90TmaGmmaWarpSpecializedFP8ILi3ENS5_IJNS4_1CILi1EEENSA_ILi2EEESB_EEENS1_35KernelTmaWarpSpecializedCooperativeEEENS5_IJNSA_ILi256EEESG_NSA_ILi128EEEEEENS_12float_e4m3_tENS5_IJlSB_lEEESJ_SK_NS4_8TiledMMAINS4_8MMA_AtomIJNS4_4SM904GMMA31MMA_64x256x32_F32E4M3E4M3_SS_TNILNSO_7ScaleInE1ELSQ_1EEEEEENS4_6LayoutINS5_IJSC_SB_SB_EEENS5_IJSB_NSA_ILi0EEESV_EEEEENS5_IJNS4_10UnderscoreESY_SY_EEEEENS4_23SM90_TMA_LOAD_MULTICASTENS4_14ComposedLayoutINS4_7SwizzleILi3ELi4ELi3EEENS4_18smem_ptr_flag_bitsILi8EEENST_INS5_IJNSA_ILi8EEESH_EEENS5_IJSH_SB_EEEEEEEvNS4_8identityENS4_13SM90_TMA_LOADES1B_vS1C_EENS_8epilogue10collective6detail29Sm90TmaWarpSpecializedAdapterINS1G_15DefaultEpilogueISJ_SK_SK_NS1F_6thread17LinearCombinationISJ_Li1EffLNS1K_9ScaleType4KindE0ELNS_15FloatRoundStyleE2ESJ_EENS1_15EpilogueDefaultEEEEEvvEEEEvNT_6ParamsE,"ax",@progbits
	.align	128
.text._ZN7cutlass13device_kernelINS_4gemm6kernel13GemmUniversalIN4cute5tupleIJiiiiEEENS1_10collective13CollectiveMmaINS1_37MainloopSm90TmaGmmaWarpSpecializedFP8ILi3ENS5_IJNS4_1CILi1EEENSA_ILi2EEESB_EEENS1_35KernelTmaWarpSpecializedCooperativeEEENS5_IJNSA_ILi256EEESG_NSA_ILi128EEEEEENS_12float_e4m3_tENS5_IJlSB_lEEESJ_SK_NS4_8TiledMMAINS4_8MMA_AtomIJNS4_4SM904GMMA31MMA_64x256x32_F32E4M3E4M3_SS_TNILNSO_7ScaleInE1ELSQ_1EEEEEENS4_6LayoutINS5_IJSC_SB_SB_EEENS5_IJSB_NSA_ILi0EEESV_EEEEENS5_IJNS4_10UnderscoreESY_SY_EEEEENS4_23SM90_TMA_LOAD_MULTICASTENS4_14ComposedLayoutINS4_7SwizzleILi3ELi4ELi3EEENS4_18smem_ptr_flag_bitsILi8EEENST_INS5_IJNSA_ILi8EEESH_EEENS5_IJSH_SB_EEEEEEEvNS4_8identityENS4_13SM90_TMA_LOADES1B_vS1C_EENS_8epilogue10collective6detail29Sm90TmaWarpSpecializedAdapterINS1G_15DefaultEpilogueISJ_SK_SK_NS1F_6thread17LinearCombinationISJ_Li1EffLNS1K_9ScaleType4KindE0ELNS_15FloatRoundStyleE2ESJ_EENS1_15EpilogueDefaultEEEEEvvEEEEvNT_6ParamsE:
        .type           _ZN7cutlass13device_kernelINS_4gemm6kernel13GemmUniversalIN4cute5tupleIJiiiiEEENS1_10collective13CollectiveMmaINS1_37MainloopSm90TmaGmmaWarpSpecializedFP8ILi3ENS5_IJNS4_1CILi1EEENSA_ILi2EEESB_EEENS1_35KernelTmaWarpSpecializedCooperativeEEENS5_IJNSA_ILi256EEESG_NSA_ILi128EEEEEENS_12float_e4m3_tENS5_IJlSB_lEEESJ_SK_NS4_8TiledMMAINS4_8MMA_AtomIJNS4_4SM904GMMA31MMA_64x256x32_F32E4M3E4M3_SS_TNILNSO_7ScaleInE1ELSQ_1EEEEEENS4_6LayoutINS5_IJSC_SB_SB_EEENS5_IJSB_NSA_ILi0EEESV_EEEEENS5_IJNS4_10UnderscoreESY_SY_EEEEENS4_23SM90_TMA_LOAD_MULTICASTENS4_14ComposedLayoutINS4_7SwizzleILi3ELi4ELi3EEENS4_18smem_ptr_flag_bitsILi8EEENST_INS5_IJNSA_ILi8EEESH_EEENS5_IJSH_SB_EEEEEEEvNS4_8identityENS4_13SM90_TMA_LOADES1B_vS1C_EENS_8epilogue10collective6detail29Sm90TmaWarpSpecializedAdapterINS1G_15DefaultEpilogueISJ_SK_SK_NS1F_6thread17LinearCombinationISJ_Li1EffLNS1K_9ScaleType4KindE0ELNS_15FloatRoundStyleE2ESJ_EENS1_15EpilogueDefaultEEEEEvvEEEEvNT_6ParamsE,@function
        .size           _ZN7cutlass13device_kernelINS_4gemm6kernel13GemmUniversalIN4cute5tupleIJiiiiEEENS1_10collective13CollectiveMmaINS1_37MainloopSm90TmaGmmaWarpSpecializedFP8ILi3ENS5_IJNS4_1CILi1EEENSA_ILi2EEESB_EEENS1_35KernelTmaWarpSpecializedCooperativeEEENS5_IJNSA_ILi256EEESG_NSA_ILi128EEEEEENS_12float_e4m3_tENS5_IJlSB_lEEESJ_SK_NS4_8TiledMMAINS4_8MMA_AtomIJNS4_4SM904GMMA31MMA_64x256x32_F32E4M3E4M3_SS_TNILNSO_7ScaleInE1ELSQ_1EEEEEENS4_6LayoutINS5_IJSC_SB_SB_EEENS5_IJSB_NSA_ILi0EEESV_EEEEENS5_IJNS4_10UnderscoreESY_SY_EEEEENS4_23SM90_TMA_LOAD_MULTICASTENS4_14ComposedLayoutINS4_7SwizzleILi3ELi4ELi3EEENS4_18smem_ptr_flag_bitsILi8EEENST_INS5_IJNSA_ILi8EEESH_EEENS5_IJSH_SB_EEEEEEEvNS4_8identityENS4_13SM90_TMA_LOADES1B_vS1C_EENS_8epilogue10collective6detail29Sm90TmaWarpSpecializedAdapterINS1G_15DefaultEpilogueISJ_SK_SK_NS1F_6thread17LinearCombinationISJ_Li1EffLNS1K_9ScaleType4KindE0ELNS_15FloatRoundStyleE2ESJ_EENS1_15EpilogueDefaultEEEEEvvEEEEvNT_6ParamsE,(.L_x_588 - _ZN7cutlass13device_kernelINS_4gemm6kernel13GemmUniversalIN4cute5tupleIJiiiiEEENS1_10collective13CollectiveMmaINS1_37MainloopSm90TmaGmmaWarpSpecializedFP8ILi3ENS5_IJNS4_1CILi1EEENSA_ILi2EEESB_EEENS1_35KernelTmaWarpSpecializedCooperativeEEENS5_IJNSA_ILi256EEESG_NSA_ILi128EEEEEENS_12float_e4m3_tENS5_IJlSB_lEEESJ_SK_NS4_8TiledMMAINS4_8MMA_AtomIJNS4_4SM904GMMA31MMA_64x256x32_F32E4M3E4M3_SS_TNILNSO_7ScaleInE1ELSQ_1EEEEEENS4_6LayoutINS5_IJSC_SB_SB_EEENS5_IJSB_NSA_ILi0EEESV_EEEEENS5_IJNS4_10UnderscoreESY_SY_EEEEENS4_23SM90_TMA_LOAD_MULTICASTENS4_14ComposedLayoutINS4_7SwizzleILi3ELi4ELi3EEENS4_18smem_ptr_flag_bitsILi8EEENST_INS5_IJNSA_ILi8EEESH_EEENS5_IJSH_SB_EEEEEEEvNS4_8identityENS4_13SM90_TMA_LOADES1B_vS1C_EENS_8epilogue10collective6detail29Sm90TmaWarpSpecializedAdapterINS1G_15DefaultEpilogueISJ_SK_SK_NS1F_6thread17LinearCombinationISJ_Li1EffLNS1K_9ScaleType4KindE0ELNS_15FloatRoundStyleE2ESJ_EENS1_15EpilogueDefaultEEEEEvvEEEEvNT_6ParamsE)
        .other          _ZN7cutlass13device_kernelINS_4gemm6kernel13GemmUniversalIN4cute5tupleIJiiiiEEENS1_10collective13CollectiveMmaINS1_37MainloopSm90TmaGmmaWarpSpecializedFP8ILi3ENS5_IJNS4_1CILi1EEENSA_ILi2EEESB_EEENS1_35KernelTmaWarpSpecializedCooperativeEEENS5_IJNSA_ILi256EEESG_NSA_ILi128EEEEEENS_12float_e4m3_tENS5_IJlSB_lEEESJ_SK_NS4_8TiledMMAINS4_8MMA_AtomIJNS4_4SM904GMMA31MMA_64x256x32_F32E4M3E4M3_SS_TNILNSO_7ScaleInE1ELSQ_1EEEEEENS4_6LayoutINS5_IJSC_SB_SB_EEENS5_IJSB_NSA_ILi0EEESV_EEEEENS5_IJNS4_10UnderscoreESY_SY_EEEEENS4_23SM90_TMA_LOAD_MULTICASTENS4_14ComposedLayoutINS4_7SwizzleILi3ELi4ELi3EEENS4_18smem_ptr_flag_bitsILi8EEENST_INS5_IJNSA_ILi8EEESH_EEENS5_IJSH_SB_EEEEEEEvNS4_8identityENS4_13SM90_TMA_LOADES1B_vS1C_EENS_8epilogue10collective6detail29Sm90TmaWarpSpecializedAdapterINS1G_15DefaultEpilogueISJ_SK_SK_NS1F_6thread17LinearCombinationISJ_Li1EffLNS1K_9ScaleType4KindE0ELNS_15FloatRoundStyleE2ESJ_EENS1_15EpilogueDefaultEEEEEvvEEEEvNT_6ParamsE,@"STO_CUDA_ENTRY STV_DEFAULT"
_ZN7cutlass13device_kernelINS_4gemm6kernel13GemmUniversalIN4cute5tupleIJiiiiEEENS1_10collective13CollectiveMmaINS1_37MainloopSm90TmaGmmaWarpSpecializedFP8ILi3ENS5_IJNS4_1CILi1EEENSA_ILi2EEESB_EEENS1_35KernelTmaWarpSpecializedCooperativeEEENS5_IJNSA_ILi256EEESG_NSA_ILi128EEEEEENS_12float_e4m3_tENS5_IJlSB_lEEESJ_SK_NS4_8TiledMMAINS4_8MMA_AtomIJNS4_4SM904GMMA31MMA_64x256x32_F32E4M3E4M3_SS_TNILNSO_7ScaleInE1ELSQ_1EEEEEENS4_6LayoutINS5_IJSC_SB_SB_EEENS5_IJSB_NSA_ILi0EEESV_EEEEENS5_IJNS4_10UnderscoreESY_SY_EEEEENS4_23SM90_TMA_LOAD_MULTICASTENS4_14ComposedLayoutINS4_7SwizzleILi3ELi4ELi3EEENS4_18smem_ptr_flag_bitsILi8EEENST_INS5_IJNSA_ILi8EEESH_EEENS5_IJSH_SB_EEEEEEEvNS4_8identityENS4_13SM90_TMA_LOADES1B_vS1C_EENS_8epilogue10collective6detail29Sm90TmaWarpSpecializedAdapterINS1G_15DefaultEpilogueISJ_SK_SK_NS1F_6thread17LinearCombinationISJ_Li1EffLNS1K_9ScaleType4KindE0ELNS_15FloatRoundStyleE2ESJ_EENS1_15EpilogueDefaultEEEEEvvEEEEvNT_6ParamsE:
[----:B------:R-:W0:Y:S02]  /*0000*/  LDC R1, c[0x0][0x28] ;  /* 0x00000a00ff017b82 */ /* 0x000e240000000800 */
[----:B0-----:R-:W-:Y:S01]  /*0010*/  VIADD R1, R1, 0xfffff338 ;  /* 0xfffff33801017836 */ /* 0x001fe20000000000 */
[----:B------:R-:W0:Y:S01]  /*0020*/  S2R R5, SR_TID.X ;  /* 0x0000000000057919 */ /* 0x000e220000002100 */
[----:B------:R-:W-:Y:S01]  /*0030*/  ELECT P0, URZ, PT ;  /* 0x00000000003f782f */ /* 0x000fe20003800000 */
[----:B------:R-:W-:Y:S01]  /*0040*/  BSSY B0, `(.L_x_0) ;  /* 0x0000015000007945 */ /* 0x000fe20003800000 */
[--C-:B0-----:R-:W-:Y:S02]  /*0050*/  SHF.R.U32.HI R0, RZ, 0x5, R5.reuse ;  /* 0x00000005ff007819 */ /* 0x101fe40000011605 */
[----:B------:R-:W-:-:S03]  /*0060*/  SHF.R.U32.HI R2, RZ, 0x7, R5 ;  /* 0x00000007ff027819 */ /* 0x000fc60000011605 */
[----:B------:R-:W0:Y:S04]  /*0070*/  SHFL.IDX PT, R3, R0, RZ, 0x1f ;  /* 0x00001fff00037589 */ /* 0x000e2800000e0000 */
[----:B------:R-:W1:Y:S01]  /*0080*/  SHFL.IDX PT, R2, R2, RZ, 0x1f ;  /* 0x00001fff02027589 */ /* 0x000e6200000e0000 */
[----:B0-----:R-:W-:Y:S02]  /*0090*/  R2UR UR4, R3 ;  /* 0x00000000030472ca */ /* 0x001fe400000e0000 */
[----:B-1----:R-:W-:-:S11]  /*00a0*/  R2UR UR6, R2 ;  /* 0x00000000020672ca */ /* 0x002fd600000e0000 */
[----:B------:R-:W-:Y:S02]  /*00b0*/  USHF.R.S32.HI UR5, URZ, 0x1f, UR4 ;  /* 0x0000001f3f057899 */ /* 0x000fe40008011404 */
[----:B------:R-:W-:Y:S02]  /*00c0*/  ISETP.NE.OR P0, PT, RZ, UR4, !P0 ;  /* 0x00000004ff007c0c */ /* 0x000fe4000c705670 */
[----:B------:R-:W-:-:S04]  /*00d0*/  ULEA.HI UR5, UR5, UR4, URZ, 0x2 ;  /* 0x0000000405057291 */ /* 0x000fc8000f8f103f */
[----:B------:R-:W-:-:S04]  /*00e0*/  ULOP3.LUT UR5, UR5, 0xfffffffc, URZ, 0xc0, !UPT ;  /* 0xfffffffc05057892 */ /* 0x000fc8000f8ec03f */
[----:B------:R-:W-:-:S03]  /*00f0*/  UIADD3 UR8, UR4, -UR5, URZ ;  /* 0x8000000504087290 */ /* 0x000fc6000fffe03f */
[----:B------:R-:W-:Y:S09]  /*0100*/  @P0 BRA `(.L_x_1) ;  /* 0x0000000000200947 */ /* 0x000ff20003800000 */
[----:B------:R-:W-:Y:S02]  /*0110*/  ULDC.64 UR4, c[0x0][0x198] ;  /* 0x0000660000047ab9 */ /* 0x000fe40000000a00 */
[----:B------:R-:W-:Y:S02]  /*0120*/  UIADD3 UR10, UP0, UR4, 0xf0, URZ ;  /* 0x000000f0040a7890 */ /* 0x000fe4000ff1e03f */
[----:B------:R-:W-:Y:S02]  /*0130*/  UIADD3 UR4, UP1, UR4, 0x1f0, URZ ;  /* 0x000001f004047890 */ /* 0x000fe4000ff3e03f */
[----:B------:R-:W-:Y:S02]  /*0140*/  UIADD3.X UR11, URZ, UR5, URZ, UP0, !UPT ;  /* 0x000000053f0b7290 */ /* 0x000fe400087fe43f */
[----:B------:R-:W-:-:S07]  /*0150*/  UIADD3.X UR5, URZ, UR5, URZ, UP1, !UPT ;  /* 0x000000053f057290 */ /* 0x000fce0008ffe43f */
[----:B------:R0:W-:Y:S02]  /*0160*/  UTMACCTL.PF [UR10] ;  /* 0x000000000a0079b9 */ /* 0x0001e40008040000 */
[----:B------:R0:W-:Y:S02]  /*0170*/  UTMACCTL.PF [UR4] ;  /* 0x00000000040079b9 */ /* 0x0001e40008040000 */
[----:B0-----:R-:W-:Y:S01]  /*0180*/  NOP ;  /* 0x0000000000007918 */ /* 0x001fe20000000000 */
.L_x_1:
[----:B------:R-:W-:Y:S05]  /*0190*/  BSYNC B0 ;  /* 0x0000000000007941 */ /* 0x000fea0003800000 */
.L_x_0:
[----:B------:R-:W0:Y:S01]  /*01a0*/  SHFL.IDX PT, R3, R0, RZ, 0x1f ;  /* 0x00001fff00037589 */ /* 0x000e2200000e0000 */
[----:B------:R-:W-:Y:S01]  /*01b0*/  UISETP.NE.AND UP0, UPT, UR8, 0x3, UPT ;  /* 0x000000030800788c */ /* 0x000fe2000bf05270 */
[----:B------:R-:W-:Y:S01]  /*01c0*/  ISETP.NE.AND P2, PT, RZ, UR6, PT ;  /* 0x00000006ff007c0c */ /* 0x000fe2000bf45270 */
[----:B------:R-:W-:Y:S02]  /*01d0*/  UIADD3 UR10, UR6, -0x1, URZ ;  /* 0xffffffff060a7890 */ /* 0x000fe4000fffe03f */
[----:B------:R-:W-:Y:S02]  /*01e0*/  UISETP.EQ.OR UP0, UPT, UR8, URZ, !UP0 ;  /* 0x0000003f0800728c */ /* 0x000fe4000c702670 */
[----:B------:R-:W-:Y:S02]  /*01f0*/  UISETP.GE.U32.AND UP1, UPT, UR10, 0x2, UPT ;  /* 0x000000020a00788c */ /* 0x000fe4000bf26070 */
[----:B------:R-:W-:-:S04]  /*0200*/  UISETP.EQ.AND UP0, UPT, UR6, URZ, UP0 ;  /* 0x0000003f0600728c */ /* 0x000fc80008702270 */
[----:B------:R-:W-:-:S04]  /*0210*/  USEL UR13, URZ, 0x1, !UP0 ;  /* 0x000000013f0d7887 */ /* 0x000fc8000c000000 */
[----:B------:R-:W-:Y:S01]  /*0220*/  USEL UR13, UR13, 0x2, UP1 ;  /* 0x000000020d0d7887 */ /* 0x000fe20008800000 */
[----:B0-----:R-:W-:-:S13]  /*0230*/  ISETP.NE.AND P0, PT, R3, RZ, PT ;  /* 0x000000ff0300720c */ /* 0x001fda0003f05270 */
[----:B------:R-:W-:Y:S05]  /*0240*/  @P0 BRA `(.L_x_2) ;  /* 0x0000000000500947 */ /* 0x000fea0003800000 */
[----:B------:R-:W0:Y:S01]  /*0250*/  S2UR UR9, SR_CgaCtaId ;  /* 0x00000000000979c3 */ /* 0x000e220000008800 */
[----:B------:R-:W-:Y:S01]  /*0260*/  UMOV UR4, 0x400 ;  /* 0x0000040000047882 */ /* 0x000fe20000000000 */
[----:B------:R-:W-:Y:S01]  /*0270*/  UMOV UR5, 0x1 ;  /* 0x0000000100057882 */ /* 0x000fe20000000000 */
[----:B------:R-:W-:Y:S01]  /*0280*/  UMOV UR6, 0x4 ;  /* 0x0000000400067882 */ /* 0x000fe20000000000 */
[----:B------:R-:W-:Y:S01]  /*0290*/  ELECT P0, URZ, PT ;  /* 0x00000000003f782f */ /* 0x000fe20003800000 */
[----:B------:R-:W-:-:S04]  /*02a0*/  UIADD3 UR6, -UR6, 0x100000, URZ ;  /* 0x0010000006067890 */ /* 0x000fc8000fffe13f */
[----:B------:R-:W-:Y:S02]  /*02b0*/  USHF.L.U32 UR7, UR6, 0xb, URZ ;  /* 0x0000000b06077899 */ /* 0x000fe4000800063f */
[----:B------:R-:W-:Y:S02]  /*02c0*/  USHF.L.U32 UR6, UR6, 0x1, URZ ;  /* 0x0000000106067899 */ /* 0x000fe4000800063f */
[----:B0-----:R-:W-:Y:S02]  /*02d0*/  ULEA UR9, UR9, UR4, 0x18 ;  /* 0x0000000409097291 */ /* 0x001fe4000f8ec03f */
[----:B------:R-:W-:-:S04]  /*02e0*/  UIADD3 UR4, -UR5, 0x100000, URZ ;  /* 0x0010000005047890 */ /* 0x000fc8000fffe13f */
[----:B------:R-:W-:Y:S02]  /*02f0*/  USHF.L.U32 UR5, UR4, 0xb, URZ ;  /* 0x0000000b04057899 */ /* 0x000fe4000800063f */
[----:B------:R-:W-:Y:S01]  /*0300*/  USHF.L.U32 UR4, UR4, 0x1, URZ ;  /* 0x0000000104047899 */ /* 0x000fe2000800063f */
[----:B------:R-:W0:Y:S11]  /*0310*/  FENCE.VIEW.ASYNC.S ;  /* 0x00000000000073c6 */ /* 0x000e360000000000 */
[----:B0-----:R0:W1:Y:S01]  /*0320*/  SYNCS.EXCH.64 URZ, [UR9], UR4 ;  /* 0x00000004093f75b2 */ /* 0x0010620008000100 */
[----:B------:R0:W2:Y:S01]  /*0330*/  SYNCS.EXCH.64 URZ, [UR9+0x18], UR6 ;  /* 0x00001806093f75b2 */ /* 0x0000a20008000100 */
[----:B------:R0:W3:Y:S01]  /*0340*/  SYNCS.EXCH.64 URZ, [UR9+0x8], UR4 ;  /* 0x00000804093f75b2 */ /* 0x0000e20008000100 */
[----:B------:R0:W4:Y:S01]  /*0350*/  SYNCS.EXCH.64 URZ, [UR9+0x20], UR6 ;  /* 0x00002006093f75b2 */ /* 0x0001220008000100 */
[----:B------:R0:W0:Y:S01]  /*0360*/  SYNCS.EXCH.64 URZ, [UR9+0x10], UR4 ;  /* 0x00001004093f75b2 */ /* 0x0000220008000100 */
[----:B------:R0:W0:Y:S01]  /*0370*/  SYNCS.EXCH.64 URZ, [UR9+0x28], UR6 ;  /* 0x00002806093f75b2 */ /* 0x0000220008000100 */
[----:B------:R-:W-:Y:S01]  /*0380*/  NOP ;  /* 0x0000000000007918 */ /* 0x000fe20000000000 */
.L_x_2:
[----:B------:R-:W-:Y:S01]  /*0390*/  SHF.R.S32.HI R4, RZ, 0x1f, R5 ;  /* 0x0000001fff047819 */ /* 0x000fe20000011405 */
[----:B------:R-:W5:Y:S01]  /*03a0*/  SHFL.IDX PT, R0, R0, RZ, 0x1f ;  /* 0x00001fff00007589 */ /* 0x000f6200000e0000 */
[----:B------:R-:W-:Y:S01]  /*03b0*/  ELECT P0, URZ, PT ;  /* 0x00000000003f782f */ /* 0x000fe20003800000 */
[----:B0-----:R-:W0:Y:S01]  /*03c0*/  S2UR UR9, SR_CTAID.X ;  /* 0x00000000000979c3 */ /* 0x001e220000002500 */
[----:B------:R-:W-:Y:S01]  /*03d0*/  LEA.HI R4, R4, R5, RZ, 0x7 ;  /* 0x0000000504047211 */ /* 0x000fe200078f38ff */
[----:B------:R-:W1:Y:S01]  /*03e0*/  S2R R2, SR_CTAID.Y ;  /* 0x0000000000027919 */ /* 0x000e620000002600 */
[----:B------:R-:W-:Y:S01]  /*03f0*/  SHF.R.S32.HI R6, RZ, 0x1f, R3 ;  /* 0x0000001fff067819 */ /* 0x000fe20000011403 */
[----:B------:R-:W-:Y:S01]  /*0400*/  ULDC UR4, c[0x0][0x154] ;  /* 0x0000550000047ab9 */ /* 0x000fe20000000800 */
[----:B------:R-:W-:Y:S01]  /*0410*/  LOP3.LUT R4, R4, 0xffffff80, RZ, 0xc0, !PT ;  /* 0xffffff8004047812 */ /* 0x000fe200078ec0ff */
[----:B------:R-:W-:Y:S01]  /*0420*/  NOP ;  /* 0x0000000000007918 */ /* 0x000fe20000000000 */
[----:B------:R-:W-:Y:S01]  /*0430*/  LEA.HI R6, R6, R3, RZ, 0x2 ;  /* 0x0000000306067211 */ /* 0x000fe200078f10ff */
[----:B------:R-:W2:Y:S01]  /*0440*/  LDC R13, c[0x0][0x148] ;  /* 0x00005200ff0d7b82 */ /* 0x000ea20000000800 */
[----:B------:R-:W-:Y:S01]  /*0450*/  NOP ;  /* 0x0000000000007918 */ /* 0x000fe20000000000 */
[----:B------:R-:W-:Y:S01]  /*0460*/  IMAD.IADD R4, R5, 0x1, -R4 ;  /* 0x0000000105047824 */ /* 0x000fe200078e0a04 */
[----:B------:R-:W-:-:S04]  /*0470*/  LOP3.LUT R6, R6, 0x3ffffffc, RZ, 0xc0, !PT ;  /* 0x3ffffffc06067812 */ /* 0x000fc800078ec0ff */
[----:B------:R-:W-:Y:S01]  /*0480*/  SHF.R.S32.HI R5, RZ, 0x1f, R4 ;  /* 0x0000001fff057819 */ /* 0x000fe20000011404 */
[----:B------:R-:W-:Y:S01]  /*0490*/  IMAD.IADD R6, R3, 0x1, -R6 ;  /* 0x0000000103067824 */ /* 0x000fe200078e0a06 */
[----:B------:R-:W3:Y:S02]  /*04a0*/  LDC R8, c[0x0][0x144] ;  /* 0x00005100ff087b82 */ /* 0x000ee40000000800 */
[----:B------:R-:W-:Y:S02]  /*04b0*/  LEA.HI R5, R5, R4, RZ, 0x3 ;  /* 0x0000000405057211 */ /* 0x000fe400078f18ff */
[----:B-----5:R-:W-:Y:S02]  /*04c0*/  ISETP.NE.OR P0, PT, R0, RZ, !P0 ;  /* 0x000000ff0000720c */ /* 0x020fe40004705670 */
[--C-:B------:R-:W-:Y:S02]  /*04d0*/  SHF.R.S32.HI R0, RZ, 0x3, R5.reuse ;  /* 0x00000003ff007819 */ /* 0x100fe40000011405 */
[----:B------:R-:W-:-:S04]  /*04e0*/  SHF.R.S32.HI R5, RZ, 0x1f, R5 ;  /* 0x0000001fff057819 */ /* 0x000fc80000011405 */
[----:B------:R-:W-:-:S04]  /*04f0*/  LEA.HI R5, R5, R0, RZ, 0x2 ;  /* 0x0000000005057211 */ /* 0x000fc800078f10ff */
[----:B------:R-:W-:Y:S01]  /*0500*/  LOP3.LUT R5, R5, 0xfffffffc, RZ, 0xc0, !PT ;  /* 0xfffffffc05057812 */ /* 0x000fe200078ec0ff */
[----:B------:R-:W-:Y:S01]  /*0510*/  VOTEU.ALL UP0, P0 ;  /* 0x00000000003f7886 */ /* 0x000fe20000000000 */
[----:B-1----:R-:W-:Y:S01]  /*0520*/  I2FP.F32.U32 R7, R2 ;  /* 0x0000000200077245 */ /* 0x002fe20000201000 */
[----:B------:R-:W-:Y:S02]  /*0530*/  VOTEU.ALL UP1, P0 ;  /* 0x00000000003f7886 */ /* 0x000fe40000020000 */
[----:B------:R-:W-:Y:S01]  /*0540*/  IMAD.IADD R5, R0, 0x1, -R5 ;  /* 0x0000000100057824 */ /* 0x000fe200078e0a05 */
[----:B------:R-:W1:Y:S01]  /*0550*/  @!UP0 S2UR UR7, SR_CgaCtaId ;  /* 0x00000000000789c3 */ /* 0x000e620000008800 */
[----:B0-----:R-:W-:Y:S01]  /*0560*/  I2FP.F32.U32 R0, UR9 ;  /* 0x0000000900007c45 */ /* 0x001fe20008201000 */
[----:B------:R-:W-:Y:S01]  /*0570*/  FMUL R9, R7, UR4 ;  /* 0x0000000407097c20 */ /* 0x000fe20008400000 */
[----:B------:R-:W-:Y:S01]  /*0580*/  IMAD R5, R6, 0x4, R5 ;  /* 0x0000000406057824 */ /* 0x000fe200078e0205 */
[----:B------:R-:W-:Y:S01]  /*0590*/  ULDC UR4, c[0x0][0x150] ;  /* 0x0000540000047ab9 */ /* 0x000fe20000000800 */
[----:B------:R-:W-:Y:S01]  /*05a0*/  @!UP0 UMOV UR6, 0x400 ;  /* 0x0000040000068882 */ /* 0x000fe20000000000 */
[----:B------:R-:W-:Y:S01]  /*05b0*/  FMUL R7, R0, UR4 ;  /* 0x0000000400077c20 */ /* 0x000fe20008400000 */
[----:B------:R-:W-:Y:S01]  /*05c0*/  IMAD.SHL.U32 R0, R5, 0x4, RZ ;  /* 0x0000000405007824 */ /* 0x000fe200078e00ff */
[----:B------:R-:W0:Y:S01]  /*05d0*/  LDC R6, c[0x0][0x140] ;  /* 0x00005000ff067b82 */ /* 0x000e220000000800 */
[----:B------:R-:W5:Y:S01]  /*05e0*/  F2I.U32.TRUNC.NTZ R9, R9 ;  /* 0x0000000900097305 */ /* 0x000f62000020f000 */
[----:B------:R-:W-:-:S02]  /*05f0*/  UMOV UR4, 0x20 ;  /* 0x0000002000047882 */ /* 0x000fc40000000000 */
[----:B------:R-:W-:Y:S01]  /*0600*/  LOP3.LUT R11, R5, 0xc, R0, 0x78, !PT ;  /* 0x0000000c050b7812 */ /* 0x000fe200078e7800 */
[----:B------:R-:W-:-:S04]  /*0610*/  @!UP0 UIADD3 UR4, -UR4, 0x100000, URZ ;  /* 0x0010000004048890 */ /* 0x000fc8000fffe13f */
[----:B------:R-:W-:Y:S02]  /*0620*/  @!UP0 USHF.L.U32 UR5, UR4, 0xb, URZ ;  /* 0x0000000b04058899 */ /* 0x000fe4000800063f */
[----:B------:R-:W-:Y:S01]  /*0630*/  @!UP0 USHF.L.U32 UR4, UR4, 0x1, URZ ;  /* 0x0000000104048899 */ /* 0x000fe2000800063f */
[----:B------:R-:W4:Y:S01]  /*0640*/  F2I.U32.TRUNC.NTZ R7, R7 ;  /* 0x0000000700077305 */ /* 0x000f22000020f000 */
[----:B------:R0:W-:Y:S01]  /*0650*/  STL [R1+0x450], R11 ;  /* 0x0004500b01007387 */ /* 0x0001e20000100800 */
[----:B-----5:R-:W-:Y:S01]  /*0660*/  IMAD.MOV R14, RZ, RZ, -R9 ;  /* 0x000000ffff0e7224 */ /* 0x020fe200078e0a09 */
[----:B-1----:R-:W-:Y:S01]  /*0670*/  @!UP0 ULEA UR6, UR7, UR6, 0x18 ;  /* 0x0000000607068291 */ /* 0x002fe2000f8ec03f */
[----:B------:R-:W-:Y:S02]  /*0680*/  VOTEU.ALL UP0, P0 ;  /* 0x00000000003f7886 */ /* 0x000fe40000000000 */
[----:B--2---:R-:W-:Y:S01]  /*0690*/  IMAD R0, R13, R14, R2 ;  /* 0x0000000e0d007224 */ /* 0x004fe200078e0202 */
[----:B------:R-:W-:-:S02]  /*06a0*/  LOP3.LUT P0, RZ, R4, 0x7, RZ, 0xc0, !PT ;  /* 0x0000000704ff7812 */ /* 0x000fc4000780c0ff */
[----:B0-----:R-:W-:Y:S01]  /*06b0*/  ISETP.EQ.U32.AND P3, PT, R6, 0x1, PT ;  /* 0x000000010600780c */ /* 0x001fe20003f62070 */
[----:B----4-:R-:W-:Y:S01]  /*06c0*/  IMAD.MOV R7, RZ, RZ, -R7 ;  /* 0x000000ffff077224 */ /* 0x010fe200078e0a07 */
[----:B------:R-:W-:Y:S02]  /*06d0*/  ISETP.NE.AND P1, PT, R0, R11, PT ;  /* 0x0000000b0000720c */ /* 0x000fe40003f25270 */
[----:B------:R-:W-:Y:S01]  /*06e0*/  ISETP.LT.U32.AND P0, PT, R11, 0x2, !P0 ;  /* 0x000000020b00780c */ /* 0x000fe20004701070 */
[----:B---3--:R-:W-:Y:S01]  /*06f0*/  IMAD R10, R8, R7, UR9 ;  /* 0x00000009080a7e24 */ /* 0x008fe2000f8e0207 */
[----:B------:R-:W0:Y:S02]  /*0700*/  FENCE.VIEW.ASYNC.S ;  /* 0x00000000000073c6 */ /* 0x000e240000000000 */
[----:B0-----:R0:W1:Y:S02]  /*0710*/  @!UP0 SYNCS.EXCH.64 URZ, [UR6+0x40], UR4 ;  /* 0x00004004063f85b2 */ /* 0x0010640008000100 */
[----:B------:R-:W-:-:S04]  /*0720*/  ISETP.EQ.OR P1, PT, R10, RZ, !P1 ;  /* 0x000000ff0a00720c */ /* 0x000fc80004f22670 */
[----:B------:R-:W-:Y:S01]  /*0730*/  PLOP3.LUT P0, PT, P0, P1, PT, 0x80, 0x0 ;  /* 0x000000000000781c */ /* 0x000fe20000703070 */
[----:B------:R0:W2:Y:S01]  /*0740*/  @!UP1 SYNCS.EXCH.64 URZ, [UR6+0x48], UR4 ;  /* 0x00004804063f95b2 */ /* 0x0000a20008000100 */
[----:B------:R-:W-:Y:S01]  /*0750*/  NOP ;  /* 0x0000000000007918 */ /* 0x000fe20000000000 */
[----:B------:R-:W-:Y:S10]  /*0760*/  @!P3 BRA `(.L_x_3) ;  /* 0x000000000008b947 */ /* 0x000ff40003800000 */
[----:B-12---:R-:W-:Y:S01]  /*0770*/  UCGABAR_ARV ;  /* 0x00000000000079c7 */ /* 0x006fe20008000000 */
[----:B------:R-:W-:Y:S05]  /*0780*/  BRA `(.L_x_4) ;  /* 0x0000000000047947 */ /* 0x000fea0003800000 */
.L_x_3:
[----:B-12---:R-:W-:Y:S01]  /*0790*/  NOP ;  /* 0x0000000000007918 */ /* 0x006fe20000000000 */
.L_x_4:
[----:B------:R-:W1:Y:S01]  /*07a0*/  LDC R0, c[0x0][0x65c] ;  /* 0x00019700ff007b82 */ /* 0x000e620000000800 */
[----:B------:R-:W-:Y:S02]  /*07b0*/  IMAD.U32 R4, RZ, RZ, UR9 ;  /* 0x00000009ff047e24 */ /* 0x000fe4000f8e00ff */
[----:B------:R-:W-:Y:S01]  /*07c0*/  IMAD.MOV.U32 R5, RZ, RZ, RZ ;  /* 0x000000ffff057224 */ /* 0x000fe200078e00ff */
[----:B-1----:R-:W-:-:S13]  /*07d0*/  ISETP.NE.AND P4, PT, R0, 0x1, PT ;  /* 0x000000010000780c */ /* 0x002fda0003f85270 */
[----:B------:R-:W1:Y:S01]  /*07e0*/  @P4 LDC R7, c[0x0][0x10] ;  /* 0x00000400ff074b82 */ /* 0x000e620000000800 */
[----:B------:R-:W-:Y:S02]  /*07f0*/  @P4 IMAD.MOV.U32 R3, RZ, RZ, RZ ;  /* 0x000000ffff034224 */ /* 0x000fe400078e00ff */
[----:B------:R-:W-:-:S05]  /*0800*/  @P4 IMAD.MOV.U32 R11, RZ, RZ, RZ ;  /* 0x000000ffff0b4224 */ /* 0x000fca00078e00ff */
[----:B------:R-:W2:Y:S01]  /*0810*/  @!P4 LDC R9, c[0x0][0xc] ;  /* 0x00000300ff09cb82 */ /* 0x000ea20000000800 */
[----:B-1----:R-:W-:-:S04]  /*0820*/  @P4 IMAD.WIDE.U32 R6, R7, UR9, R2 ;  /* 0x0000000907064c25 */ /* 0x002fc8000f8e0002 */
[----:B------:R-:W-:Y:S02]  /*0830*/  @P4 IMAD.MOV.U32 R8, RZ, RZ, R6 ;  /* 0x000000ffff084224 */ /* 0x000fe400078e0006 */
[----:B------:R-:W-:Y:S02]  /*0840*/  @P4 IMAD.IADD R15, R7, 0x1, R11 ;  /* 0x00000001070f4824 */ /* 0x000fe400078e020b */
[----:B--2---:R-:W-:-:S04]  /*0850*/  @!P4 IMAD.WIDE.U32 R4, R2, R9, R4 ;  /* 0x000000090204c225 */ /* 0x004fc800078e0004 */
[----:B------:R-:W-:Y:S02]  /*0860*/  @!P4 IMAD.MOV.U32 R8, RZ, RZ, R4 ;  /* 0x000000ffff08c224 */ /* 0x000fe400078e0004 */
[----:B------:R-:W-:-:S03]  /*0870*/  @!P4 IMAD.MOV.U32 R15, RZ, RZ, R5 ;  /* 0x000000ffff0fc224 */ /* 0x000fc600078e0005 */
[----:B------:R1:W-:Y:S04]  /*0880*/  STL [R1+0x458], R8 ;  /* 0x0004580801007387 */ /* 0x0003e80000100800 */
[----:B------:R1:W-:Y:S01]  /*0890*/  STL [R1+0x454], R15 ;  /* 0x0004540f01007387 */ /* 0x0003e20000100800 */
[----:B------:R-:W-:Y:S05]  /*08a0*/  @!P3 BRA `(.L_x_5) ;  /* 0x00000000000cb947 */ /* 0x000fea0003800000 */
[----:B------:R-:W-:Y:S01]  /*08b0*/  UCGABAR_WAIT ;  /* 0x0000000000007dc7 */ /* 0x000fe20008000000 */
[----:B------:R-:W-:Y:S01]  /*08c0*/  CCTL.IVALL ;  /* 0x00000000ff00798f */ /* 0x000fe20002000000 */
[----:B------:R-:W-:Y:S05]  /*08d0*/  BRA `(.L_x_6) ;  /* 0x0000000000047947 */ /* 0x000fea0003800000 */
.L_x_5:
[----:B------:R-:W-:Y:S06]  /*08e0*/  BAR.SYNC.DEFER_BLOCKING 0x0 ;  /* 0x0000000000007b1d */ /* 0x000fec0000010000 */
.L_x_6:
[----:B------:R-:W-:Y:S05]  /*08f0*/  @!P2 BRA `(.L_x_7) ;  /* 0x0000027800fca947 */ /* 0x000fea0003800000 */
[----:B------:R-:W-:-:S06]  /*0900*/  UISETP.GT.U32.AND UP0, UPT, UR10, 0x1, UPT ;  /* 0x000000010a00788c */ /* 0x000fcc000bf04070 */
[----:B------:R-:W-:-:S13]  /*0910*/  PLOP3.LUT P1, PT, PT, PT, UP0, 0x80, 0x0 ;  /* 0x000000000000781c */ /* 0x000fda0003f2f008 */
[----:B0-----:R-:W-:Y:S05]  /*0920*/  @P1 EXIT ;  /* 0x000000000000194d */ /* 0x001fea0003800000 */
[----:B------:R-:W-:Y:S01]  /*0930*/  IMAD.MOV.U32 R5, RZ, RZ, -0x1 ;  /* 0xffffffffff057424 */ /* 0x000fe200078e00ff */
[----:B------:R-:W-:Y:S01]  /*0940*/  ULDC.64 UR4, c[0x0][0x650] ;  /* 0x0001940000047ab9 */ /* 0x000fe20000000a00 */
[----:B------:R-:W-:Y:S01]  /*0950*/  IMAD.MOV.U32 R4, RZ, RZ, -0x1 ;  /* 0xffffffffff047424 */ /* 0x000fe200078e00ff */
[----:B------:R-:W-:Y:S01]  /*0960*/  ISETP.GE.U32.AND P1, PT, R8, UR4, PT ;  /* 0x0000000408007c0c */ /* 0x000fe2000bf26070 */
[----:B------:R-:W-:Y:S01]  /*0970*/  UMOV UR9, 0xffffffff ;  /* 0xffffffff00097882 */ /* 0x000fe20000000000 */
[----:B------:R0:W-:Y:S01]  /*0980*/  STL [R1+0x460], R5 ;  /* 0x0004600501007387 */ /* 0x0001e20000100800 */
[----:B------:R-:W-:Y:S02]  /*0990*/  PRMT R0, RZ, 0x7610, R0 ;  /* 0x00007610ff007816 */ /* 0x000fe40000000000 */
[----:B------:R-:W-:Y:S01]  /*09a0*/  ISETP.GE.U32.AND.EX P1, PT, R15, UR5, PT, P1 ;  /* 0x000000050f007c0c */ /* 0x000fe2000bf26110 */
[----:B------:R0:W-:-:S12]  /*09b0*/  STL [R1+0x45c], R4 ;  /* 0x00045c0401007387 */ /* 0x0001d80000100800 */
[----:B0-----:R-:W-:Y:S05]  /*09c0*/  @P1 BRA `(.L_x_8) ;  /* 0x00000004003c1947 */ /* 0x001fea0003800000 */
[----:B------:R-:W-:Y:S01]  /*09d0*/  ULDC.64 UR14, c[0x0][0x628] ;  /* 0x00018a00000e7ab9 */ /* 0x000fe20000000a00 */
[----:B------:R-:W0:Y:S01]  /*09e0*/  LDC.64 R6, c[0x0][0x620] ;  /* 0x00018800ff067b82 */ /* 0x000e220000000a00 */
[----:B------:R-:W-:Y:S01]  /*09f0*/  ISETP.NE.U32.AND P1, PT, RZ, UR14, PT ;  /* 0x0000000eff007c0c */ /* 0x000fe2000bf25070 */
[----:B------:R-:W-:Y:S01]  /*0a00*/  ULDC UR11, c[0x0][0x630] ;  /* 0x00018c00000b7ab9 */ /* 0x000fe20000000800 */
[----:B------:R-:W-:Y:S02]  /*0a10*/  R2UR UR4, R8 ;  /* 0x00000000080472ca */ /* 0x000fe400000e0000 */
[----:B------:R-:W-:Y:S02]  /*0a20*/  ISETP.NE.AND.EX P1, PT, RZ, UR15, PT, P1 ;  /* 0x0000000fff007c0c */ /* 0x000fe4000bf25310 */
[----:B------:R-:W-:-:S11]  /*0a30*/  R2UR UR5, R15 ;  /* 0x000000000f0572ca */ /* 0x000fd600000e0000 */
[----:B------:R-:W-:Y:S05]  /*0a40*/  @!P1 BRA `(.L_x_9) ;  /* 0x0000000000309947 */ /* 0x000fea0003800000 */
[----:B------:R-:W-:Y:S01]  /*0a50*/  R2UR UR4, R8 ;  /* 0x00000000080472ca */ /* 0x000fe200000e0000 */
[----:B------:R-:W-:Y:S01]  /*0a60*/  ULDC UR8, c[0x0][0x634] ;  /* 0x00018d0000087ab9 */ /* 0x000fe20000000800 */
[----:B------:R-:W-:-:S11]  /*0a70*/  R2UR UR10, R15 ;  /* 0x000000000f0a72ca */ /* 0x000fd600000e0000 */
[----:B------:R-:W-:-:S04]  /*0a80*/  UIADD3 UR8, UP0, UR4, UR8, URZ ;  /* 0x0000000804087290 */ /* 0x000fc8000ff1e03f */
[----:B------:R-:W-:-:S04]  /*0a90*/  UIADD3.X UR10, URZ, UR10, URZ, UP0, !UPT ;  /* 0x0000000a3f0a7290 */ /* 0x000fc800087fe43f */
[----:B------:R-:W-:-:S04]  /*0aa0*/  UIMAD.WIDE.U32 UR4, UR10, UR14, URZ ;  /* 0x0000000e0a0472a5 */ /* 0x000fc8000f8e003f */
[----:B------:R-:W-:Y:S02]  /*0ab0*/  UIMAD.WIDE.U32 UR6, UP0, UR8, UR15, UR4 ;  /* 0x0000000f080672a5 */ /* 0x000fe4000f800004 */
[----:B------:R-:W-:Y:S02]  /*0ac0*/  UIMAD.WIDE.U32 UR4, UR8, UR14, URZ ;  /* 0x0000000e080472a5 */ /* 0x000fe4000f8e003f */
[----:B------:R-:W-:Y:S02]  /*0ad0*/  UIADD3.X UR9, URZ, URZ, URZ, UP0, !UPT ;  /* 0x0000003f3f097290 */ /* 0x000fe400087fe43f */
[----:B------:R-:W-:Y:S01]  /*0ae0*/  UIADD3 URZ, UP0, UR5, UR6, URZ ;  /* 0x00000006053f7290 */ /* 0x000fe2000ff1e03f */
[----:B------:R-:W-:-:S03]  /*0af0*/  UMOV UR8, UR7 ;  /* 0x0000000700087c82 */ /* 0x000fc60008000000 */
[----:B------:R-:W-:-:S12]  /*0b00*/  UIMAD.WIDE.U32.X UR4, UR10, UR15, UR8, UP0 ;  /* 0x0000000f0a0472a5 */ /* 0x000fd800080e0408 */
.L_x_9:
[----:B------:R-:W-:Y:S01]  /*0b10*/  USHF.R.U64 UR9, UR4, UR11, UR5 ;  /* 0x0000000b04097299 */ /* 0x000fe20008001205 */
[----:B------:R-:W2:Y:S01]  /*0b20*/  LDC.64 R22, c[0x0][0x640] ;  /* 0x00019000ff167b82 */ /* 0x000ea20000000a00 */
[----:B------:R-:W-:Y:S01]  /*0b30*/  USHF.R.U32.HI UR4, URZ, UR11, UR5 ;  /* 0x0000000b3f047299 */ /* 0x000fe20008011605 */
[----:B------:R-:W-:Y:S02]  /*0b40*/  IMAD.MOV.U32 R4, RZ, RZ, R8 ;  /* 0x000000ffff047224 */ /* 0x000fe400078e0008 */
[----:B------:R-:W-:Y:S01]  /*0b50*/  IMAD R21, R13, R14, R2 ;  /* 0x0000000e0d157224 */ /* 0x000fe200078e0202 */
[----:B------:R-:W-:Y:S01]  /*0b60*/  IADD3 R3, P1, RZ, -UR9, RZ ;  /* 0x80000009ff037c10 */ /* 0x000fe2000ff3e0ff */
[----:B------:R-:W-:Y:S02]  /*0b70*/  IMAD.MOV.U32 R13, RZ, RZ, 0x1 ;  /* 0x00000001ff0d7424 */ /* 0x000fe400078e00ff */
[----:B------:R-:W1:Y:S02]  /*0b80*/  LDC R12, c[0x0][0x618] ;  /* 0x00018600ff0c7b82 */ /* 0x000e640000000800 */
[----:B------:R-:W-:-:S04]  /*0b90*/  IMAD.X R5, RZ, RZ, ~UR4, P1 ;  /* 0x80000004ff057e24 */ /* 0x000fc800088e06ff */
[-C--:B0-----:R-:W-:Y:S02]  /*0ba0*/  IMAD R0, R5, R6.reuse, RZ ;  /* 0x0000000605007224 */ /* 0x081fe400078e02ff */
[----:B------:R-:W0:Y:S01]  /*0bb0*/  LDC R16, c[0x0][0x608] ;  /* 0x00018200ff107b82 */ /* 0x000e220000000800 */
[----:B------:R-:W-:Y:S02]  /*0bc0*/  IMAD.MOV.U32 R5, RZ, RZ, R15 ;  /* 0x000000ffff057224 */ /* 0x000fe400078e000f */
[----:B------:R-:W-:-:S05]  /*0bd0*/  IMAD.WIDE.U32 R4, R3, R6, R4 ;  /* 0x0000000603047225 */ /* 0x000fca00078e0004 */
[----:B------:R-:W3:Y:S01]  /*0be0*/  LDC R20, c[0x0][0x658] ;  /* 0x00019600ff147b82 */ /* 0x000ee20000000800 */
[----:B------:R-:W-:Y:S01]  /*0bf0*/  IMAD R3, R3, R7, R0 ;  /* 0x0000000703037224 */ /* 0x000fe200078e0200 */
[----:B--2---:R-:W-:-:S03]  /*0c00*/  ISETP.NE.U32.AND P1, PT, R22, RZ, PT ;  /* 0x000000ff1600720c */ /* 0x004fc60003f25070 */
[----:B------:R-:W-:Y:S01]  /*0c10*/  IMAD.IADD R3, R5, 0x1, R3 ;  /* 0x0000000105037824 */ /* 0x000fe200078e0203 */
[----:B------:R-:W-:Y:S01]  /*0c20*/  ISETP.NE.AND.EX P1, PT, R23, RZ, PT, P1 ;  /* 0x000000ff1700720c */ /* 0x000fe20003f25310 */
[----:B------:R-:W-:Y:S01]  /*0c30*/  IMAD.MOV.U32 R5, RZ, RZ, -0x1 ;  /* 0xffffffffff057424 */ /* 0x000fe200078e00ff */
[----:B------:R-:W2:Y:S02]  /*0c40*/  LDC R18, c[0x0][0x600] ;  /* 0x00018000ff127b82 */ /* 0x000ea40000000800 */
[-CC-:B-1----:R-:W-:Y:S02]  /*0c50*/  SHF.R.U64 R8, R4, R12.reuse, R3.reuse ;  /* 0x0000000c04087219 */ /* 0x182fe40000001203 */
[----:B------:R-:W-:-:S04]  /*0c60*/  SHF.R.U32.HI R3, RZ, R12, R3 ;  /* 0x0000000cff037219 */ /* 0x000fc80000011603 */
[----:B------:R-:W1:Y:S01]  /*0c70*/  LDC R11, c[0x0][0x648] ;  /* 0x00019200ff0b7b82 */ /* 0x000e620000000800 */
[-CC-:B0-----:R-:W-:Y:S02]  /*0c80*/  SHF.R.U64 R19, R8, R16.reuse, R3.reuse ;  /* 0x0000001008137219 */ /* 0x181fe40000001203 */
[----:B------:R-:W-:-:S05]  /*0c90*/  SHF.R.U32.HI R3, RZ, R16, R3 ;  /* 0x00000010ff037219 */ /* 0x000fca0000011603 */
[----:B------:R-:W0:Y:S01]  /*0ca0*/  LDC R15, c[0x0][0x638] ;  /* 0x00018e00ff0f7b82 */ /* 0x000e220000000800 */
[-CC-:B---3--:R-:W-:Y:S02]  /*0cb0*/  SHF.R.U64 R12, R19, R20.reuse, R3.reuse ;  /* 0x00000014130c7219 */ /* 0x188fe40000001203 */
[-C--:B------:R-:W-:Y:S02]  /*0cc0*/  SHF.L.U32 R0, R5, R20.reuse, RZ ;  /* 0x0000001405007219 */ /* 0x080fe400000006ff */
[----:B------:R-:W-:Y:S01]  /*0cd0*/  SHF.R.U32.HI R3, RZ, R20, R3 ;  /* 0x00000014ff037219 */ /* 0x000fe20000011603 */
[----:B------:R-:W-:Y:S01]  /*0ce0*/  IMAD.MOV.U32 R2, RZ, RZ, R12 ;  /* 0x000000ffff027224 */ /* 0x000fe200078e000c */
[----:B------:R-:W-:Y:S01]  /*0cf0*/  LOP3.LUT R0, RZ, R0, RZ, 0x33, !PT ;  /* 0x00000000ff007212 */ /* 0x000fe200078e33ff */
[----:B------:R-:W3:Y:S01]  /*0d00*/  LDC R17, c[0x0][0x610] ;  /* 0x00018400ff117b82 */ /* 0x000ee20000000800 */
[----:B------:R-:W-:Y:S05]  /*0d10*/  @!P1 BRA `(.L_x_10) ;  /* 0x0000000000289947 */ /* 0x000fea0003800000 */
[----:B------:R-:W4:Y:S02]  /*0d20*/  LDC R7, c[0x0][0x64c] ;  /* 0x00019300ff077b82 */ /* 0x000f240000000800 */
[----:B----4-:R-:W-:-:S05]  /*0d30*/  IADD3 R7, P1, R12, R7, RZ ;  /* 0x000000070c077210 */ /* 0x010fca0007f3e0ff */
[----:B------:R-:W-:-:S04]  /*0d40*/  IMAD.X R9, RZ, RZ, R3, P1 ;  /* 0x000000ffff097224 */ /* 0x000fc800008e0603 */
[----:B------:R-:W-:-:S04]  /*0d50*/  IMAD.WIDE.U32 R2, R9, R22, RZ ;  /* 0x0000001609027225 */ /* 0x000fc800078e00ff */
[----:B------:R-:W-:-:S04]  /*0d60*/  IMAD.WIDE.U32 R4, P1, R7, R23, R2 ;  /* 0x0000001707047225 */ /* 0x000fc80007820002 */
[----:B------:R-:W-:-:S04]  /*0d70*/  IMAD.WIDE.U32 R2, R7, R22, RZ ;  /* 0x0000001607027225 */ /* 0x000fc800078e00ff */
[----:B------:R-:W-:Y:S01]  /*0d80*/  IMAD.X R7, RZ, RZ, RZ, P1 ;  /* 0x000000ffff077224 */ /* 0x000fe200008e06ff */
[----:B------:R-:W-:Y:S01]  /*0d90*/  IADD3 RZ, P1, R3, R4, RZ ;  /* 0x0000000403ff7210 */ /* 0x000fe20007f3e0ff */
[----:B------:R-:W-:-:S04]  /*0da0*/  IMAD.MOV.U32 R6, RZ, RZ, R5 ;  /* 0x000000ffff067224 */ /* 0x000fc800078e0005 */
[----:B------:R-:W-:-:S08]  /*0db0*/  IMAD.WIDE.U32.X R2, R9, R23, R6, P1 ;  /* 0x0000001709027225 */ /* 0x000fd000008e0406 */
.L_x_10:
[----:B-1----:R-:W-:Y:S01]  /*0dc0*/  SHF.R.U64 R4, R2, R11, R3 ;  /* 0x0000000b02047219 */ /* 0x002fe20000001203 */
[----:B--2---:R-:W-:Y:S01]  /*0dd0*/  VIADD R5, R18, 0xffffffff ;  /* 0xffffffff12057836 */ /* 0x004fe20000000000 */
[----:B------:R-:W-:Y:S02]  /*0de0*/  SHF.L.U32 R2, R13, R20, RZ ;  /* 0x000000140d027219 */ /* 0x000fe400000006ff */
[----:B------:R-:W-:Y:S01]  /*0df0*/  LOP3.LUT R3, R19, R0, RZ, 0xc0, !PT ;  /* 0x0000000013037212 */ /* 0x000fe200078ec0ff */
[----:B------:R-:W-:Y:S01]  /*0e00*/  IMAD.MOV R6, RZ, RZ, -R4 ;  /* 0x000000ffff067224 */ /* 0x000fe200078e0a04 */
[----:B------:R-:W-:Y:S02]  /*0e10*/  SEL R0, R10, R21, !P4 ;  /* 0x000000150a007207 */ /* 0x000fe40006000000 */
[----:B------:R-:W-:Y:S01]  /*0e20*/  LOP3.LUT R5, R8, R5, RZ, 0xc0, !PT ;  /* 0x0000000508057212 */ /* 0x000fe200078ec0ff */
[----:B------:R-:W-:Y:S02]  /*0e30*/  IMAD R7, R2, R4, R3 ;  /* 0x0000000402077224 */ /* 0x000fe400078e0203 */
[----:B0-----:R-:W-:-:S02]  /*0e40*/  IMAD R3, R6, R15, R12 ;  /* 0x0000000f06037224 */ /* 0x001fc400078e020c */
[----:B---3--:R-:W-:Y:S02]  /*0e50*/  IMAD R2, R7, R17, R0 ;  /* 0x0000001107027224 */ /* 0x008fe400078e0200 */
[----:B------:R-:W-:Y:S02]  /*0e60*/  IMAD R3, R3, R18, R5 ;  /* 0x0000001203037224 */ /* 0x000fe400078e0205 */
[----:B------:R-:W-:-:S03]  /*0e70*/  IMAD.MOV.U32 R0, RZ, RZ, 0x1 ;  /* 0x00000001ff007424 */ /* 0x000fc600078e00ff */
[----:B------:R-:W-:Y:S02]  /*0e80*/  SEL R4, R3, R2, !P4 ;  /* 0x0000000203047207 */ /* 0x000fe40006000000 */
[----:B------:R-:W-:-:S03]  /*0e90*/  SEL R2, R2, R3, !P4 ;  /* 0x0000000302027207 */ /* 0x000fc60006000000 */
[----:B------:R0:W-:Y:S04]  /*0ea0*/  STL [R1+0x45c], R4 ;  /* 0x00045c0401007387 */ /* 0x0001e80000100800 */
[----:B------:R0:W-:Y:S02]  /*0eb0*/  STL [R1+0x460], R2 ;  /* 0x0004600201007387 */ /* 0x0001e40000100800 */
.L_x_8:
[----:B------:R-:W-:-:S08]  /*0ec0*/  NOP ;  /* 0x0000000000007918 */ /* 0x000fd00000000000 */
[----:B------:R-:W2:Y:S02]  /*0ed0*/  USETMAXREG.TRY_ALLOC.CTAPOOL UP0, 0xf0 ;  /* 0x000000f0000079c8 */ /* 0x000ea40008000600 */
[----:B--2---:R-:W-:-:S13]  /*0ee0*/  PLOP3.LUT P1, PT, PT, PT, UP0, 0x80, 0x0 ;  /* 0x000000000000781c */ /* 0x004fda0003f2f008 */
[----:B------:R-:W-:Y:S05]  /*0ef0*/  @!P1 BRA `(.L_x_8) ;  /* 0xfffffffc00f09947 */ /* 0x000fea000383ffff */
[----:B------:R-:W-:Y:S01]  /*0f00*/  ULDC.64 UR4, c[0x0][0x598] ;  /* 0x0001660000047ab9 */ /* 0x000fe20000000a00 */
[----:B------:R-:W-:Y:S01]  /*0f10*/  ULDC.64 UR14, c[0x0][0x208] ;  /* 0x00008200000e7ab9 */ /* 0x000fe20000000a00 */
[----:B------:R-:W-:-:S04]  /*0f20*/  ISETP.NE.U32.AND P1, PT, RZ, UR4, PT ;  /* 0x00000004ff007c0c */ /* 0x000fc8000bf25070 */
[----:B------:R-:W-:-:S13]  /*0f30*/  ISETP.NE.AND.EX P1, PT, RZ, UR5, PT, P1 ;  /* 0x00000005ff007c0c */ /* 0x000fda000bf25310 */
[----:B------:R-:W-:Y:S05]  /*0f40*/  @!P1 BRA `(.L_x_11) ;  /* 0x0000000000209947 */ /* 0x000fea0003800000 */
[----:B0-----:R-:W0:Y:S02]  /*0f50*/  LDC.64 R2, c[0x0][0x598] ;  /* 0x00016600ff027b82 */ /* 0x001e240000000a00 */
[----:B0-----:R-:W2:Y:S02]  /*0f60*/  LDG.E.64 R2, desc[UR14][R2.64] ;  /* 0x0000000e02027981 */ /* 0x001ea4000c1e1b00 */
[----:B--2---:R-:W-:-:S04]  /*0f70*/  ISETP.NE.U32.AND P1, PT, R2, RZ, PT ;  /* 0x000000ff0200720c */ /* 0x004fc80003f25070 */
[----:B------:R-:W-:-:S13]  /*0f80*/  ISETP.NE.AND.EX P1, PT, R3, RZ, PT, P1 ;  /* 0x000000ff0300720c */ /* 0x000fda0003f25310 */
[----:B------:R-:W-:Y:S05]  /*0f90*/  @!P1 BRA `(.L_x_11) ;  /* 0x00000000000c9947 */ /* 0x000fea0003800000 */
[----:B------:R-:W2:Y:S02]  /*0fa0*/  LD.E R2, desc[UR14][R2.64] ;  /* 0x0000000e02027980 */ /* 0x000ea4000c101900 */
[----:B--2---:R-:W-:Y:S01]  /*0fb0*/  R2UR UR20, R2 ;  /* 0x00000000021472ca */ /* 0x004fe200000e0000 */
[----:B------:R-:W-:-:S14]  /*0fc0*/  BRA `(.L_x_12) ;  /* 0x0000000000247947 */ /* 0x000fdc0003800000 */
.L_x_11:
[----:B------:R-:W-:Y:S02]  /*0fd0*/  ULDC.64 UR4, c[0x0][0x588] ;  /* 0x0001620000047ab9 */ /* 0x000fe40000000a00 */
[----:B------:R-:W-:-:S04]  /*0fe0*/  ISETP.NE.U32.AND P1, PT, RZ, UR4, PT ;  /* 0x00000004ff007c0c */ /* 0x000fc8000bf25070 */
[----:B------:R-:W-:-:S13]  /*0ff0*/  ISETP.NE.AND.EX P1, PT, RZ, UR5, PT, P1 ;  /* 0x00000005ff007c0c */ /* 0x000fda000bf25310 */
[----:B------:R-:W-:Y:S05]  /*1000*/  @!P1 BRA `(.L_x_13) ;  /* 0x0000000000109947 */ /* 0x000fea0003800000 */
[----:B0-----:R-:W0:Y:S02]  /*1010*/  LDC.64 R2, c[0x0][0x588] ;  /* 0x00016200ff027b82 */ /* 0x001e240000000a00 */
[----:B0-----:R-:W2:Y:S02]  /*1020*/  LDG.E R2, desc[UR14][R2.64] ;  /* 0x0000000e02027981 */ /* 0x001ea4000c1e1900 */
[----:B--2---:R-:W-:Y:S01]  /*1030*/  R2UR UR20, R2 ;  /* 0x00000000021472ca */ /* 0x004fe200000e0000 */
[----:B------:R-:W-:-:S14]  /*1040*/  BRA `(.L_x_12) ;  /* 0x0000000000047947 */ /* 0x000fdc0003800000 */
.L_x_13:
[----:B------:R-:W-:-:S05]  /*1050*/  ULDC UR20, c[0x0][0x580] ;  /* 0x0001600000147ab9 */ /* 0x000fca0000000800 */
.L_x_12:
[----:B------:R-:W-:Y:S02]  /*1060*/  ULDC.64 UR4, c[0x0][0x5a0] ;  /* 0x0001680000047ab9 */ /* 0x000fe40000000a00 */
        /* <DEDUP_REMOVED lines=11> */
.L_x_14:
        /* <DEDUP_REMOVED lines=8> */
.L_x_16:
[----:B------:R-:W-:-:S05]  /*11a0*/  ULDC UR21, c[0x0][0x584] ;  /* 0x0001610000157ab9 */ /* 0x000fca0000000800 */
.L_x_15:
[----:B------:R-:W-:-:S13]  /*11b0*/  LOP3.LUT P1, RZ, R0, 0xff, RZ, 0xc0, !PT ;  /* 0x000000ff00ff7812 */ /* 0x000fda000782c0ff */
[----:B------:R-:W-:Y:S05]  /*11c0*/  @!P1 EXIT ;  /* 0x000000000000994d */ /* 0x000fea0003800000 */
[----:B------:R-:W-:Y:S01]  /*11d0*/  ULDC UR4, c[0x0][0x28c] ;  /* 0x0000a30000047ab9 */ /* 0x000fe20000000800 */
[----:B------:R-:W-:Y:S02]  /*11e0*/  ULOP3.LUT UR22, UR13, 0x1, URZ, 0xfc, !UPT ;  /* 0x000000010d167892 */ /* 0x000fe4000f8efc3f */
[----:B------:R-:W-:-:S04]  /*11f0*/  UIADD3 UR4, UR4, 0x7f, URZ ;  /* 0x0000007f04047890 */ /* 0x000fc8000fffe03f */
[----:B------:R-:W-:-:S04]  /*1200*/  USHF.R.S32.HI UR5, URZ, 0x1f, UR4 ;  /* 0x0000001f3f057899 */ /* 0x000fc80008011404 */
[----:B------:R-:W-:-:S03]  /*1210*/  ULEA.HI UR5, UR5, UR4, URZ, 0x7 ;  /* 0x0000000405057291 */ /* 0x000fc6000f8f383f */
[----:B------:R-:W-:Y:S01]  /*1220*/  UMOV UR4, URZ ;  /* 0x0000003f00047c82 */ /* 0x000fe20008000000 */
[----:B------:R-:W-:-:S03]  /*1230*/  USHF.R.S32.HI UR10, URZ, 0x7, UR5 ;  /* 0x000000073f0a7899 */ /* 0x000fc60008011405 */
[----:B------:R-:W-:-:S09]  /*1240*/  UMOV UR5, URZ ;  /* 0x0000003f00057c82 */ /* 0x000fd20008000000 */
.L_x_555:
[----:B------:R-:W-:Y:S01]  /*1250*/  STL [R1+0x44c], RZ ;  /* 0x00044cff01007387 */ /* 0x000fe20000100800 */
[----:B--2---:R-:W2:Y:S01]  /*1260*/  S2UR UR18, SR_CgaCtaId ;  /* 0x00000000001279c3 */ /* 0x004ea20000008800 */
[----:B------:R-:W-:Y:S01]  /*1270*/  UMOV UR17, 0x400 ;  /* 0x0000040000117882 */ /* 0x000fe20000000000 */
[----:B------:R-:W-:Y:S01]  /*1280*/  UMOV UR6, URZ ;  /* 0x0000003f00067c82 */ /* 0x000fe20008000000 */
[----:B------:R-:W-:Y:S01]  /*1290*/  STL [R1+0x448], RZ ;  /* 0x000448ff01007387 */ /* 0x000fe20000100800 */
[----:B------:R-:W-:Y:S01]  /*12a0*/  UMOV UR7, URZ ;  /* 0x0000003f00077c82 */ /* 0x000fe20008000000 */
[----:B------:R-:W-:Y:S01]  /*12b0*/  UMOV UR8, URZ ;  /* 0x0000003f00087c82 */ /* 0x000fe20008000000 */
[----:B------:R-:W-:Y:S01]  /*12c0*/  UMOV UR23, UR5 ;  /* 0x0000000500177c82 */ /* 0x000fe20008000000 */
[----:B------:R-:W-:Y:S01]  /*12d0*/  STL [R1+0x444], RZ ;  /* 0x000444ff01007387 */ /* 0x000fe20000100800 */
[----:B0-----:R-:W0:Y:S01]  /*12e0*/  LDC R2, c[0x0][0x28c] ;  /* 0x0000a300ff027b82 */ /* 0x001e220000000800 */
[----:B------:R-:W-:Y:S01]  /*12f0*/  UMOV UR24, UR4 ;  /* 0x0000000400187c82 */ /* 0x000fe20008000000 */
[----:B------:R-:W-:Y:S01]  /*1300*/  CS2R R236, SRZ ;  /* 0x0000000000ec7805 */ /* 0x000fe2000001ff00 */
[----:B------:R-:W-:Y:S01]  /*1310*/  STL [R1+0x440], RZ ;  /* 0x000440ff01007387 */ /* 0x000fe20000100800 */
[----:B------:R-:W-:-:S02]  /*1320*/  CS2R R234, SRZ ;  /* 0x0000000000ea7805 */ /* 0x000fc4000001ff00 */
[----:B------:R-:W-:Y:S02]  /*1330*/  CS2R R232, SRZ ;  /* 0x0000000000e87805 */ /* 0x000fe4000001ff00 */
[----:B------:R-:W-:Y:S01]  /*1340*/  CS2R R230, SRZ ;  /* 0x0000000000e67805 */ /* 0x000fe2000001ff00 */
[----:B------:R-:W-:Y:S01]  /*1350*/  STL [R1+0x43c], RZ ;  /* 0x00043cff01007387 */ /* 0x000fe20000100800 */
[----:B------:R-:W-:Y:S02]  /*1360*/  CS2R R228, SRZ ;  /* 0x0000000000e47805 */ /* 0x000fe4000001ff00 */
[----:B------:R-:W-:Y:S02]  /*1370*/  CS2R R226, SRZ ;  /* 0x0000000000e27805 */ /* 0x000fe4000001ff00 */
        /* <DEDUP_REMOVED lines=14> */
[----:B0-----:R-:W-:Y:S02]  /*1460*/  ISETP.GE.AND P1, PT, R2, 0x1, PT ;  /* 0x000000010200780c */ /* 0x001fe40003f26270 */
        /* <DEDUP_REMOVED lines=41> */
[----:B-1----:R-:W-:Y:S01]  /*1700*/  CS2R R14, SRZ ;  /* 0x00000000000e7805 */ /* 0x002fe2000001ff00 */
        /* <DEDUP_REMOVED lines=93> */
[----:B------:R-:W-:-:S03]  /*1ce0*/  CS2R R150, SRZ ;  /* 0x0000000000967805 */ /* 0x000fc6000001ff00 */
[----:B------:R-:W-:Y:S04]  /*1cf0*/  STL [R1+0x3a0], RZ ;  /* 0x0003a0ff01007387 */ /* 0x000fe80000100800 */
        /* <DEDUP_REMOVED lines=104> */
[----:B------:R-:W-:Y:S04]  /*2380*/  STL [R1], RZ ;  /* 0x000000ff01007387 */ /* 0x000fe80000100800 */
        /* <DEDUP_REMOVED lines=39> */
[----:B------:R-:W-:Y:S01]  /*2600*/  STL [R1+0xa0], RZ ;  /* 0x0000a0ff01007387 */ /* 0x000fe20000100800 */
[----:B------:R-:W0:Y:S03]  /*2610*/  S2R R0, SR_TID.X ;  /* 0x0000000000007919 */ /* 0x000e260000002100 */
        /* <DEDUP_REMOVED lines=8> */
[----:B0-----:R-:W-:-:S03]  /*26a0*/  LOP3.LUT R0, R0, 0x80, RZ, 0xc0, !PT ;  /* 0x0000008000007812 */ /* 0x001fc600078ec0ff */
[----:B------:R-:W-:Y:S01]  /*26b0*/  STL [R1+0xc4], RZ ;  /* 0x0000c4ff01007387 */ /* 0x000fe20000100800 */
[----:B------:R-:W-:-:S03]  /*26c0*/  SHF.R.U32.HI R0, RZ, 0x7, R0 ;  /* 0x00000007ff007819 */ /* 0x000fc60000011600 */
        /* <DEDUP_REMOVED lines=33> */
[----:B------:R-:W0:Y:S04]  /*28e0*/  SHFL.IDX PT, R0, R0, RZ, 0x1f ;  /* 0x00001fff00007589 */ /* 0x000e2800000e0000 */
[----:B------:R1:W-:Y:S04]  /*28f0*/  STL [R1+0x14c], RZ ;  /* 0x00014cff01007387 */ /* 0x0003e80000100800 */
[----:B------:R1:W-:Y:S04]  /*2900*/  STL [R1+0x150], RZ ;  /* 0x000150ff01007387 */ /* 0x0003e80000100800 */
[----:B------:R1:W-:Y:S04]  /*2910*/  STL [R1+0x154], RZ ;  /* 0x000154ff01007387 */ /* 0x0003e80000100800 */
[----:B------:R1:W-:Y:S04]  /*2920*/  STL [R1+0x158], RZ ;  /* 0x000158ff01007387 */ /* 0x0003e80000100800 */
[----:B------:R1:W-:Y:S04]  /*2930*/  STL [R1+0x15c], RZ ;  /* 0x00015cff01007387 */ /* 0x0003e80000100800 */
[----:B------:R1:W-:Y:S01]  /*2940*/  STL [R1+0x160], RZ ;  /* 0x000160ff01007387 */ /* 0x0003e20000100800 */
[----:B0-----:R-:W-:-:S03]  /*2950*/  R2UR UR11, R0 ;  /* 0x00000000000b72ca */ /* 0x001fc600000e0000 */
[----:B------:R1:W-:Y:S04]  /*2960*/  STL [R1+0x164], RZ ;  /* 0x000164ff01007387 */ /* 0x0003e80000100800 */
[----:B------:R1:W-:Y:S04]  /*2970*/  STL [R1+0x168], RZ ;  /* 0x000168ff01007387 */ /* 0x0003e80000100800 */
[----:B------:R1:W-:Y:S02]  /*2980*/  STL [R1+0x16c], RZ ;  /* 0x00016cff01007387 */ /* 0x0003e40000100800 */
[----:B------:R-:W-:-:S02]  /*2990*/  ULEA.HI UR12, UR11, UR11, URZ, 0x1 ;  /* 0x0000000b0b0c7291 */ /* 0x000fc4000f8f083f */
[----:B------:R1:W-:Y:S02]  /*29a0*/  STL [R1+0x170], RZ ;  /* 0x000170ff01007387 */ /* 0x0003e40000100800 */
[----:B------:R-:W-:Y:S02]  /*29b0*/  ULOP3.LUT UR16, UR12, 0x7fffe, URZ, 0xc0, !UPT ;  /* 0x0007fffe0c107892 */ /* 0x000fe4000f8ec03f */
[----:B------:R1:W-:Y:S01]  /*29c0*/  STL [R1+0x174], RZ ;  /* 0x000174ff01007387 */ /* 0x0003e20000100800 */
[----:B--2---:R-:W-:Y:S02]  /*29d0*/  ULEA UR12, UR18, UR17, 0x18 ;  /* 0x00000011120c7291 */ /* 0x004fe4000f8ec03f */
[----:B------:R-:W-:Y:S01]  /*29e0*/  UIADD3 UR16, UR11, -UR16, URZ ;  /* 0x800000100b107290 */ /* 0x000fe2000fffe03f */
[----:B------:R1:W-:Y:S03]  /*29f0*/  STL [R1+0x178], RZ ;  /* 0x000178ff01007387 */ /* 0x0003e60000100800 */
[----:B------:R-:W-:Y:S01]  /*2a00*/  ULEA UR16, UR16, UR12, 0xd ;  /* 0x0000000c10107291 */ /* 0x000fe2000f8e683f */
[----:B------:R1:W-:Y:S03]  /*2a10*/  STL [R1+0x17c], RZ ;  /* 0x00017cff01007387 */ /* 0x0003e60000100800 */
[----:B------:R-:W-:Y:S01]  /*2a20*/  UIADD3 UR16, UR16, 0x100, URZ ;  /* 0x0000010010107890 */ /* 0x000fe2000fffe03f */
[----:B------:R1:W-:Y:S03]  /*2a30*/  STL [R1+0x180], RZ ;  /* 0x000180ff01007387 */ /* 0x0003e60000100800 */
[----:B------:R-:W-:Y:S01]  /*2a40*/  USHF.R.U32.HI UR11, URZ, 0x4, UR16 ;  /* 0x000000043f0b7899 */ /* 0x000fe20008011610 */
[----:B------:R1:W-:Y:S03]  /*2a50*/  STL [R1+0x184], RZ ;  /* 0x000184ff01007387 */ /* 0x0003e60000100800 */
[----:B------:R-:W-:Y:S01]  /*2a60*/  ULOP3.LUT UR11, UR11, 0x3fff, URZ, 0xc0, !UPT ;  /* 0x00003fff0b0b7892 */ /* 0x000fe2000f8ec03f */
[----:B------:R1:W-:Y:S04]  /*2a70*/  STL [R1+0x188], RZ ;  /* 0x000188ff01007387 */ /* 0x0003e80000100800 */
        /* <DEDUP_REMOVED lines=28> */
[----:B------:R1:W-:Y:S01]  /*2c40*/  STL [R1+0x1fc], RZ ;  /* 0x0001fcff01007387 */ /* 0x0003e20000100800 */
[----:B------:R-:W-:Y:S05]  /*2c50*/  @!P1 BRA `(.L_x_17) ;  /* 0x0000006000a89947 */ /* 0x000fea0003800000 */
[----:B------:R-:W-:-:S06]  /*2c60*/  UISETP.NE.AND UP0, UPT, UR22, 0x3, UPT ;  /* 0x000000031600788c */ /* 0x000fcc000bf05270 */
[----:B------:R-:W-:-:S13]  /*2c70*/  PLOP3.LUT P2, PT, PT, PT, UP0, 0x80, 0x0 ;  /* 0x000000000000781c */ /* 0x000fda0003f4f008 */
[----:B------:R-:W-:Y:S05]  /*2c80*/  @!P2 BRA `(.L_x_18) ;  /* 0x000000000004a947 */ /* 0x000fea0003800000 */
[----:B------:R-:W-:Y:S01]  /*2c90*/  BPT.TRAP 0x1 ;  /* 0x000000040000795c */ /* 0x000fe20000300000 */
.L_x_18:
[----:B------:R-:W-:Y:S01]  /*2ca0*/  ULEA UR6, UR5, UR12, 0x3 ;  /* 0x0000000c05067291 */ /* 0x000fe2000f8e183f */
[----:B------:R-:W-:-:S05]  /*2cb0*/  IMAD.U32 R0, RZ, RZ, UR4 ;  /* 0x00000004ff007e24 */ /* 0x000fca000f8e00ff */
[----:B------:R-:W-:-:S04]  /*2cc0*/  SHF.L.U32 R0, R0, 0x1f, RZ ;  /* 0x0000001f00007819 */ /* 0x000fc800000006ff */
[----:B------:R0:W2:Y:S01]  /*2cd0*/  SYNCS.PHASECHK.TRANS64.TRYWAIT P1, [UR6], R0 ;  /* 0x00000000ff0075a7 */ /* 0x0000a20008020146 */
[----:B------:R-:W-:Y:S05]  /*2ce0*/  @!P2 BRA `(.L_x_19) ;  /* 0x000000000004a947 */ /* 0x000fea0003800000 */
[----:B------:R-:W-:Y:S01]  /*2cf0*/  BPT.TRAP 0x1 ;  /* 0x000000040000795c */ /* 0x000fe20000300000 */
.L_x_19:
[----:B--2---:R-:W-:Y:S05]  /*2d00*/  @P1 BRA `(.L_x_20) ;  /* 0x0000000000081947 */ /* 0x004fea0003800000 */
[----:B------:R-:W2:Y:S02]  /*2d10*/  SYNCS.PHASECHK.TRANS64.TRYWAIT P1, [UR6], R0 ;  /* 0x00000000ff0075a7 */ /* 0x000ea40008020146 */
[----:B--2---:R-:W-:Y:S05]  /*2d20*/  @!P1 BRA `(.L_x_21) ;  /* 0x0000026c00589947 */ /* 0x004fea0003800000 */
.L_x_20:
[----:B------:R-:W-:Y:S01]  /*2d30*/  UIADD3 UR6, UR12, 0x18100, URZ ;  /* 0x000181000c067890 */ /* 0x000fe2000fffe03f */
[----:B------:R-:W-:Y:S01]  /*2d40*/  WARPGROUP.ARRIVE ;  /* 0x00000000000079c5 */ /* 0x000fe20000000000 */
[----:B------:R-:W-:Y:S02]  /*2d50*/  ULOP3.LUT UR7, UR11, 0x10000, URZ, 0xfc, !UPT ;  /* 0x000100000b077892 */ /* 0x000fe4000f8efc3f */
[----:B------:R-:W-:Y:S02]  /*2d60*/  USHF.R.U32.HI UR6, URZ, 0x4, UR6 ;  /* 0x000000043f067899 */ /* 0x000fe40008011606 */
[----:B------:R-:W-:Y:S02]  /*2d70*/  ULEA UR7, UR5, UR7, 0xb ;  /* 0x0000000705077291 */ /* 0x000fe4000f8e583f */
[----:B------:R-:W-:Y:S01]  /*2d80*/  ULOP3.LUT UR6, UR6, 0x3fff, URZ, 0xc0, !UPT ;  /* 0x00003fff06067892 */ /* 0x000fe2000f8ec03f */
[----:B------:R-:W-:Y:S01]  /*2d90*/  UMOV UR17, 0x40000040 ;  /* 0x4000004000117882 */ /* 0x000fe20000000000 */
[----:B------:R-:W-:-:S02]  /*2da0*/  UMOV UR19, 0x40000040 ;  /* 0x4000004000137882 */ /* 0x000fc40000000000 */
[----:B------:R-:W-:Y:S01]  /*2db0*/  ULOP3.LUT UR6, UR6, 0x10000, URZ, 0xfc, !UPT ;  /* 0x0001000006067892 */ /* 0x000fe2000f8efc3f */
[----:B------:R-:W-:-:S03]  /*2dc0*/  UMOV UR16, UR7 ;  /* 0x0000000700107c82 */ /* 0x000fc60008000000 */
[----:B------:R-:W-:-:S07]  /*2dd0*/  ULEA UR8, UR5, UR6, 0xb ;  /* 0x0000000605087291 */ /* 0x000fce000f8e583f */
[----:B------:R-:W-:Y:S02]  /*2de0*/  UMOV UR18, UR8 ;  /* 0x0000000800127c82 */ /* 0x000fe40008000000 */
[----:B------:R-:W-:Y:S01]  /*2df0*/  QGMMA.64x256x32.F32.E4M3.E4M3 R24, gdesc[UR16], RZ, !UPT, gsb0 ;  /* 0x03e00000101879f3 */ /* 0x000fe2000c0008ff */
[----:B------:R-:W-:Y:S01]  /*2e00*/  UIADD3 UR16, UR7, 0x400, URZ ;  /* 0x0000040007107890 */ /* 0x000fe2000fffe03f */
[----:B------:R-:W-:Y:S01]  /*2e10*/  UMOV UR17, 0x40000040 ;  /* 0x4000004000117882 */ /* 0x000fe20000000000 */
[----:B------:R-:W-:Y:S02]  /*2e20*/  WARPGROUP.DEPBAR.LE gsb0, 0x0 ;  /* 0x00008000000079c5 */ /* 0x000fe40000010000 */
[----:B------:R-:W-:Y:S04]  /*2e30*/  STL.64 [R1], R24 ;  /* 0x0000001801007387 */ /* 0x000fe80000100a00 */
[----:B------:R-:W-:Y:S04]  /*2e40*/  STL.64 [R1+0x8], R26 ;  /* 0x0000081a01007387 */ /* 0x000fe80000100a00 */
        /* <DEDUP_REMOVED lines=61> */
[----:B------:R3:W-:Y:S02]  /*3220*/  STL.64 [R1+0x1f8], R150 ;  /* 0x0001f89601007387 */ /* 0x0007e40000100a00 */
[----:B---3--:R-:W-:-:S06]  /*3230*/  WARPGROUP.ARRIVE ;  /* 0x00000000000079c5 */ /* 0x008fcc0000000000 */
[----:B------:R-:W-:Y:S03]  /*3240*/  QGMMA.64x256x32.F32.E4M3.E4M3 R24, gdesc[UR16], RZ, !UPT, gsb0 ;  /* 0x03e00000101879f3 */ /* 0x000fe6000c0008ff */
[----:B------:R-:W-:Y:S02]  /*3250*/  WARPGROUP.DEPBAR.LE gsb0, 0x0 ;  /* 0x00008000000079c5 */ /* 0x000fe40000010000 */
        /* <DEDUP_REMOVED lines=63> */
[----:B------:R3:W-:Y:S04]  /*3650*/  STL.64 [R1+0x5d0], R24 ;  /* 0x0005d01801007387 */ /* 0x0007e80000100a00 */
[----:B---3--:R-:W3:Y:S04]  /*3660*/  LDL.LU.64 R24, [R1] ;  /* 0x0000000001187983 */ /* 0x008ee80000300a00 */
[----:B------:R-:W3:Y:S04]  /*3670*/  LDL.LU.64 R26, [R1+0x8] ;  /* 0x00000800011a7983 */ /* 0x000ee80000300a00 */
        /* <DEDUP_REMOVED lines=61> */
[----:B------:R-:W3:Y:S01]  /*3a50*/  LDL.LU.64 R150, [R1+0x1f8] ;  /* 0x0001f80001967983 */ /* 0x000ee20000300a00 */
[----:B------:R-:W-:-:S02]  /*3a60*/  UIADD3 UR16, UR7, 0x2, URZ ;  /* 0x0000000207107890 */ /* 0x000fc4000fffe03f */
[----:B------:R-:W-:Y:S01]  /*3a70*/  UIADD3 UR18, UR8, 0x2, URZ ;  /* 0x0000000208127890 */ /* 0x000fe2000fffe03f */
[----:B------:R-:W-:Y:S01]  /*3a80*/  UMOV UR17, 0x40000040 ;  /* 0x4000004000117882 */ /* 0x000fe20000000000 */
[----:B------:R-:W-:Y:S01]  /*3a90*/  UMOV UR19, 0x40000040 ;  /* 0x4000004000137882 */ /* 0x000fe20000000000 */
[----:B---3--:R-:W-:-:S06]  /*3aa0*/  WARPGROUP.ARRIVE ;  /* 0x00000000000079c5 */ /* 0x008fcc0000000000 */
[----:B------:R-:W-:Y:S03]  /*3ab0*/  QGMMA.64x256x32.F32.E4M3.E4M3 R24, gdesc[UR16], R24, gsb0 ;  /* 0x03e00000101879f3 */ /* 0x000fe60008000818 */
[----:B------:R-:W-:Y:S02]  /*3ac0*/  WARPGROUP.DEPBAR.LE gsb0, 0x0 ;  /* 0x00008000000079c5 */ /* 0x000fe40000010000 */
[----:B------:R-:W-:Y:S01]  /*3ad0*/  STL.64 [R1], R24 ;  /* 0x0000001801007387 */ /* 0x000fe20000100a00 */
[----:B------:R-:W-:Y:S02]  /*3ae0*/  IMAD.MOV.U32 R2, RZ, RZ, R150 ;  /* 0x000000ffff027224 */ /* 0x000fe400078e0096 */
[----:B0-2---:R-:W-:Y:S01]  /*3af0*/  IMAD.MOV.U32 R0, RZ, RZ, R151 ;  /* 0x000000ffff007224 */ /* 0x005fe200078e0097 */
[----:B------:R-:W-:Y:S01]  /*3b00*/  STL.64 [R1+0x8], R26 ;  /* 0x0000081a01007387 */ /* 0x000fe20000100a00 */
[----:B------:R-:W-:-:S02]  /*3b10*/  IMAD.MOV.U32 R4, RZ, RZ, R148 ;  /* 0x000000ffff047224 */ /* 0x000fc400078e0094 */
[----:B------:R-:W-:Y:S01]  /*3b20*/  IMAD.MOV.U32 R3, RZ, RZ, R149 ;  /* 0x000000ffff037224 */ /* 0x000fe200078e0095 */
[----:B------:R-:W-:Y:S01]  /*3b30*/  STL.64 [R1+0x10], R28 ;  /* 0x0000101c01007387 */ /* 0x000fe20000100a00 */
[----:B------:R-:W-:Y:S02]  /*3b40*/  IMAD.MOV.U32 R6, RZ, RZ, R146 ;  /* 0x000000ffff067224 */ /* 0x000fe400078e0092 */
[----:B------:R-:W-:Y:S01]  /*3b50*/  IMAD.MOV.U32 R5, RZ, RZ, R147 ;  /* 0x000000ffff057224 */ /* 0x000fe200078e0093 */
[----:B------:R-:W-:Y:S01]  /*3b60*/  STL.64 [R1+0x18], R30 ;  /* 0x0000181e01007387 */ /* 0x000fe20000100a00 */
[----:B------:R-:W-:Y:S02]  /*3b70*/  IMAD.MOV.U32 R8, RZ, RZ, R144 ;  /* 0x000000ffff087224 */ /* 0x000fe400078e0090 */
[----:B------:R-:W-:Y:S01]  /*3b80*/  IMAD.MOV.U32 R7, RZ, RZ, R145 ;  /* 0x000000ffff077224 */ /* 0x000fe200078e0091 */
        /* <DEDUP_REMOVED lines=18> */
[----:B------:R0:W-:Y:S01]  /*3cb0*/  STL [R1+0x50], R44 ;  /* 0x0000502c01007387 */ /* 0x0001e20000100800 */
[----:B------:R-:W-:-:S02]  /*3cc0*/  IMAD.MOV.U32 R22, RZ, RZ, R130 ;  /* 0x000000ffff167224 */ /* 0x000fc400078e0082 */
[----:B------:R-:W-:Y:S01]  /*3cd0*/  IMAD.MOV.U32 R21, RZ, RZ, R131 ;  /* 0x000000ffff157224 */ /* 0x000fe200078e0083 */
[----:B------:R-:W2:Y:S01]  /*3ce0*/  LDL.LU.64 R150, [R1+0x7c8] ;  /* 0x0007c80001967983 */ /* 0x000ea20000300a00 */
[----:B------:R-:W-:Y:S02]  /*3cf0*/  IMAD.MOV.U32 R212, RZ, RZ, R128 ;  /* 0x000000ffffd47224 */ /* 0x000fe400078e0080 */
[----:B------:R-:W-:Y:S01]  /*3d00*/  IMAD.MOV.U32 R23, RZ, RZ, R129 ;  /* 0x000000ffff177224 */ /* 0x000fe200078e0081 */
[----:B------:R-:W2:Y:S01]  /*3d10*/  LDL.LU.64 R148, [R1+0x7c0] ;  /* 0x0007c00001947983 */ /* 0x000ea20000300a00 */
[----:B------:R-:W-:Y:S02]  /*3d20*/  IMAD.MOV.U32 R210, RZ, RZ, R126 ;  /* 0x000000ffffd27224 */ /* 0x000fe400078e007e */
[----:B------:R-:W-:Y:S01]  /*3d30*/  IMAD.MOV.U32 R211, RZ, RZ, R127 ;  /* 0x000000ffffd37224 */ /* 0x000fe200078e007f */
[----:B------:R-:W2:Y:S01]  /*3d40*/  LDL.LU.64 R146, [R1+0x7b8] ;  /* 0x0007b80001927983 */ /* 0x000ea20000300a00 */
        /* <DEDUP_REMOVED lines=120> */
[----:B------:R-:W-:-:S03]  /*44d0*/  IMAD.MOV.U32 R235, RZ, RZ, R45 ;  /* 0x000000ffffeb7224 */ /* 0x000fc600078e002d */
[----:B------:R-:W2:Y:S04]  /*44e0*/  LDL.LU.64 R64, [R1+0x670] ;  /* 0x0006700001407983 */ /* 0x000ea80000300a00 */
        /* <DEDUP_REMOVED lines=9> */
[----:B0-----:R-:W2:Y:S04]  /*4580*/  LDL.LU.64 R44, [R1+0x620] ;  /* 0x00062000012c7983 */ /* 0x001ea80000300a00 */
        /* <DEDUP_REMOVED lines=9> */
[----:B------:R-:W2:Y:S01]  /*4620*/  LDL.LU.64 R24, [R1+0x5d0] ;  /* 0x0005d00001187983 */ /* 0x000ea20000300a00 */
[----:B------:R-:W-:Y:S01]  /*4630*/  UIADD3 UR16, UR7, 0x402, URZ ;  /* 0x0000040207107890 */ /* 0x000fe2000fffe03f */
[----:B------:R-:W-:Y:S01]  /*4640*/  UMOV UR17, 0x40000040 ;  /* 0x4000004000117882 */ /* 0x000fe20000000000 */
[----:B--2---:R-:W-:-:S07]  /*4650*/  WARPGROUP.ARRIVE ;  /* 0x00000000000079c5 */ /* 0x004fce0000000000 */
[----:B------:R-:W-:Y:S03]  /*4660*/  QGMMA.64x256x32.F32.E4M3.E4M3 R24, gdesc[UR16], R24, gsb0 ;  /* 0x03e00000101879f3 */ /* 0x000fe60008000818 */
        /* <DEDUP_REMOVED lines=23> */
[----:B0-----:R-:W2:Y:S04]  /*47e0*/  LDL.LU R108, [R1] ;  /* 0x00000000016c7983 */ /* 0x001ea80000300800 */
[----:B------:R-:W2:Y:S04]  /*47f0*/  LDL.LU R109, [R1+0x4] ;  /* 0x00000400016d7983 */ /* 0x000ea80000300800 */
        /* <DEDUP_REMOVED lines=18> */
[----:B------:R-:W2:Y:S01]  /*4920*/  LDL.LU R128, [R1+0x50] ;  /* 0x0000500001807983 */ /* 0x000ea20000300800 */
[----:B------:R-:W-:-:S02]  /*4930*/  IMAD.MOV.U32 R129, RZ, RZ, R235 ;  /* 0x000000ffff817224 */ /* 0x000fc400078e00eb */
[----:B------:R-:W-:Y:S02]  /*4940*/  IMAD.MOV.U32 R130, RZ, RZ, R234 ;  /* 0x000000ffff827224 */ /* 0x000fe400078e00ea */
[----:B------:R-:W-:Y:S02]  /*4950*/  IMAD.MOV.U32 R131, RZ, RZ, R233 ;  /* 0x000000ffff837224 */ /* 0x000fe400078e00e9 */
[----:B------:R-:W-:Y:S02]  /*4960*/  IMAD.MOV.U32 R132, RZ, RZ, R232 ;  /* 0x000000ffff847224 */ /* 0x000fe400078e00e8 */
[----:B------:R-:W-:Y:S02]  /*4970*/  IMAD.MOV.U32 R133, RZ, RZ, R231 ;  /* 0x000000ffff857224 */ /* 0x000fe400078e00e7 */
[----:B------:R-:W-:Y:S02]  /*4980*/  IMAD.MOV.U32 R134, RZ, RZ, R230 ;  /* 0x000000ffff867224 */ /* 0x000fe400078e00e6 */
        /* <DEDUP_REMOVED lines=39> */
[----:B------:R-:W-:Y:S01]  /*4c00*/  IMAD.MOV.U32 R235, RZ, RZ, R0 ;  /* 0x000000ffffeb7224 */ /* 0x000fe200078e0000 */
[----:B------:R-:W-:Y:S02]  /*4c10*/  UIADD3 UR16, UR7, 0x4, URZ ;  /* 0x0000000407107890 */ /* 0x000fe4000fffe03f */
[----:B------:R-:W-:Y:S01]  /*4c20*/  UIADD3 UR18, UR8, 0x4, URZ ;  /* 0x0000000408127890 */ /* 0x000fe2000fffe03f */
[----:B------:R-:W-:Y:S01]  /*4c30*/  UMOV UR17, 0x40000040 ;  /* 0x4000004000117882 */ /* 0x000fe20000000000 */
[----:B------:R-:W-:Y:S01]  /*4c40*/  UMOV UR19, 0x40000040 ;  /* 0x4000004000137882 */ /* 0x000fe20000000000 */
[----:B--2---:R-:W-:-:S06]  /*4c50*/  WARPGROUP.ARRIVE ;  /* 0x00000000000079c5 */ /* 0x004fcc0000000000 */
[----:B------:R-:W-:Y:S03]  /*4c60*/  QGMMA.64x256x32.F32.E4M3.E4M3 R108, gdesc[UR16], R108, gsb0 ;  /* 0x03e00000106c79f3 */ /* 0x000fe6000800086c */
        /* <DEDUP_REMOVED lines=183> */
[----:B0-----:R-:W2:Y:S04]  /*57e0*/  LDL.LU.64 R108, [R1] ;  /* 0x00000000016c7983 */ /* 0x001ea80000300a00 */
        /* <DEDUP_REMOVED lines=63> */
[----:B------:R-:W-:-:S02]  /*5be0*/  UIADD3 UR16, UR7, 0x6, URZ ;  /* 0x0000000607107890 */ /* 0x000fc4000fffe03f */
[----:B------:R-:W-:Y:S01]  /*5bf0*/  UIADD3 UR18, UR8, 0x6, URZ ;  /* 0x0000000608127890 */ /* 0x000fe2000fffe03f */
[----:B------:R-:W-:Y:S01]  /*5c00*/  UMOV UR17, 0x40000040 ;  /* 0x4000004000117882 */ /* 0x000fe20000000000 */
[----:B------:R-:W-:Y:S01]  /*5c10*/  UMOV UR19, 0x40000040 ;  /* 0x4000004000137882 */ /* 0x000fe20000000000 */
        /* <DEDUP_REMOVED lines=93> */
[----:B0-----:R-:W3:Y:S04]  /*61f0*/  LDL.LU.64 R150, [R1+0x518] ;  /* 0x0005180001967983 */ /* 0x001ee80000300a00 */
        /* <DEDUP_REMOVED lines=21> */
[----:B------:R-:W-:Y:S01]  /*6350*/  UIADD3 UR16, UR7, 0x406, URZ ;  /* 0x0000040607107890 */ /* 0x000fe2000fffe03f */
[----:B------:R-:W-:-:S02]  /*6360*/  UMOV UR17, 0x40000040 ;  /* 0x4000004000117882 */ /* 0x000fc40000000000 */
[----:B------:R0:W-:Y:S01]  /*6370*/  STL [R1+0x2d0], RZ ;  /* 0x0002d0ff01007387 */ /* 0x0001e20000100800 */
[----:B------:R-:W-:-:S03]  /*6380*/  ULDC UR7, c[0x0][0x50c] ;  /* 0x0001430000077ab9 */ /* 0x000fc60000000800 */
        /* <DEDUP_REMOVED lines=37> */
[----:B---3--:R-:W-:-:S06]  /*65e0*/  WARPGROUP.ARRIVE ;  /* 0x00000000000079c5 */ /* 0x008fcc0000000000 */
[----:B------:R-:W-:Y:S01]  /*65f0*/  QGMMA.64x256x32.F32.E4M3.E4M3 R24, gdesc[UR16], R24, gsb0 ;  /* 0x03e00000101879f3 */ /* 0x000fe20008000818 */
[----:B------:R0:W-:Y:S04]  /*6600*/  STL [R1+0x238], RZ ;  /* 0x000238ff01007387 */ /* 0x0001e80000100800 */
[----:B------:R0:W-:Y:S04]  /*6610*/  STL [R1+0x234], RZ ;  /* 0x000234ff01007387 */ /* 0x0001e80000100800 */
[----:B------:R0:W-:Y:S04]  /*6620*/  STL [R1+0x230], RZ ;  /* 0x000230ff01007387 */ /* 0x0001e80000100800 */
[----:B------:R0:W-:Y:S04]  /*6630*/  STL [R1+0x22c], RZ ;  /* 0x00022cff01007387 */ /* 0x0001e80000100800 */
[----:B------:R0:W-:Y:S04]  /*6640*/  STL [R1+0x228], RZ ;  /* 0x000228ff01007387 */ /* 0x0001e80000100800 */
[----:B------:R0:W-:Y:S01]  /*6650*/  STL [R1+0x224], RZ ;  /* 0x000224ff01007387 */ /* 0x0001e20000100800 */
[----:B------:R-:W-:-:S03]  /*6660*/  UISETP.NE.AND UP0, UPT, UR7, 0x4, UPT ;  /* 0x000000040700788c */ /* 0x000fc6000bf05270 */
[----:B------:R0:W-:Y:S04]  /*6670*/  STL [R1+0x220], RZ ;  /* 0x000220ff01007387 */ /* 0x0001e80000100800 */
[----:B------:R0:W-:Y:S04]  /*6680*/  STL [R1+0x21c], RZ ;  /* 0x00021cff01007387 */ /* 0x0001e80000100800 */
[----:B------:R0:W-:Y:S04]  /*6690*/  STL [R1+0x218], RZ ;  /* 0x000218ff01007387 */ /* 0x0001e80000100800 */
[----:B------:R0:W-:Y:S01]  /*66a0*/  STL [R1+0x214], RZ ;  /* 0x000214ff01007387 */ /* 0x0001e20000100800 */
[----:B------:R-:W-:-:S03]  /*66b0*/  USEL UR7, URZ, 0x1, UP0 ;  /* 0x000000013f077887 */ /* 0x000fc60008000000 */
[----:B------:R0:W-:Y:S04]  /*66c0*/  STL [R1+0x210], RZ ;  /* 0x000210ff01007387 */ /* 0x0001e80000100800 */
[----:B------:R0:W-:Y:S04]  /*66d0*/  STL [R1+0x20c], RZ ;  /* 0x00020cff01007387 */ /* 0x0001e80000100800 */
[----:B------:R0:W-:Y:S04]  /*66e0*/  STL [R1+0x208], RZ ;  /* 0x000208ff01007387 */ /* 0x0001e80000100800 */
[----:B------:R0:W-:Y:S04]  /*66f0*/  STL [R1+0x204], RZ ;  /* 0x000204ff01007387 */ /* 0x0001e80000100800 */
[----:B------:R0:W-:Y:S01]  /*6700*/  STL [R1+0x200], RZ ;  /* 0x000200ff01007387 */ /* 0x0001e20000100800 */
[----:B------:R-:W-:Y:S01]  /*6710*/  ISETP.NE.AND P1, PT, RZ, UR7, PT ;  /* 0x00000007ff007c0c */ /* 0x000fe2000bf25270 */
[----:B------:R-:W-:Y:S01]  /*6720*/  UMOV UR6, 0x4 ;  /* 0x0000000400067882 */ /* 0x000fe20000000000 */
[----:B------:R-:W-:Y:S01]  /*6730*/  IMAD.MOV.U32 R0, RZ, RZ, R235 ;  /* 0x000000ffff007224 */ /* 0x000fe200078e00eb */
[----:B------:R-:W-:-:S02]  /*6740*/  CS2R R236, SRZ ;  /* 0x0000000000ec7805 */ /* 0x000fc4000001ff00 */
[----:B--2---:R-:W-:Y:S02]  /*6750*/  CS2R R234, SRZ ;  /* 0x0000000000ea7805 */ /* 0x004fe4000001ff00 */
[----:B------:R-:W-:Y:S02]  /*6760*/  CS2R R232, SRZ ;  /* 0x0000000000e87805 */ /* 0x000fe4000001ff00 */
[----:B------:R-:W-:Y:S02]  /*6770*/  CS2R R230, SRZ ;  /* 0x0000000000e67805 */ /* 0x000fe4000001ff00 */
[----:B------:R-:W-:Y:S02]  /*6780*/  CS2R R228, SRZ ;  /* 0x0000000000e47805 */ /* 0x000fe4000001ff00 */
[----:B------:R-:W-:Y:S02]  /*6790*/  CS2R R226, SRZ ;  /* 0x0000000000e27805 */ /* 0x000fe4000001ff00 */
[----:B------:R-:W-:-:S02]  /*67a0*/  CS2R R224, SRZ ;  /* 0x0000000000e07805 */ /* 0x000fc4000001ff00 */
[----:B------:R-:W-:Y:S02]  /*67b0*/  CS2R R222, SRZ ;  /* 0x0000000000de7805 */ /* 0x000fe4000001ff00 */
        /* <DEDUP_REMOVED lines=45> */
[----:B------:R-:W-:Y:S01]  /*6a90*/  CS2R R2, SRZ ;  /* 0x0000000000027805 */ /* 0x000fe2000001ff00 */
[----:B------:R-:W-:Y:S02]  /*6aa0*/  WARPGROUP.DEPBAR.LE gsb0, 0x0 ;  /* 0x00008000000079c5 */ /* 0x000fe40000010000 */
[----:B0-----:R-:W-:Y:S05]  /*6ab0*/  @!P1 BRA `(.L_x_22) ;  /* 0x0000002000f89947 */ /* 0x001fea0003800000 */
[----:B------:R-:W2:Y:S04]  /*6ac0*/  LDL R2, [R1] ;  /* 0x0000000001027983 */ /* 0x000ea80000100800 */
[----:B------:R-:W3:Y:S04]  /*6ad0*/  LDL R3, [R1+0x4] ;  /* 0x0000040001037983 */ /* 0x000ee80000100800 */
[----:B------:R-:W4:Y:S04]  /*6ae0*/  LDL R4, [R1+0x8] ;  /* 0x0000080001047983 */ /* 0x000f280000100800 */
[----:B------:R-:W5:Y:S04]  /*6af0*/  LDL R5, [R1+0xc] ;  /* 0x00000c0001057983 */ /* 0x000f680000100800 */
        /* <DEDUP_REMOVED lines=102> */
[----:B------:R0:W-:Y:S04]  /*7160*/  STL [R1+0x4bc], R131 ;  /* 0x0004bc8301007387 */ /* 0x0001e80000100800 */
[----:B0-----:R-:W5:Y:S04]  /*7170*/  LDL R131, [R1+0x1a8] ;  /* 0x0001a80001837983 */ /* 0x001f680000100800 */
        /* <DEDUP_REMOVED lines=39> */
[----:B0-----:R-:W5:Y:S01]  /*73f0*/  LDL R151, [R1+0x1f8] ;  /* 0x0001f80001977983 */ /* 0x001f620000100800 */
[----:B------:R-:W-:-:S01]  /*7400*/  FADD R0, RZ, R0 ;  /* 0x00000000ff007221 */ /* 0x000fc20000000000 */
[----:B--2---:R-:W-:Y:S01]  /*7410*/  FADD R2, RZ, R2 ;  /* 0x00000002ff027221 */ /* 0x004fe20000000000 */
[----:B---3--:R-:W-:-:S01]  /*7420*/  FADD R3, RZ, R3 ;  /* 0x00000003ff037221 */ /* 0x008fc20000000000 */
[----:B----4-:R-:W-:Y:S01]  /*7430*/  FADD R4, RZ, R4 ;  /* 0x00000004ff047221 */ /* 0x010fe20000000000 */
[----:B-----5:R-:W-:-:S01]  /*7440*/  FADD R5, RZ, R5 ;  /* 0x00000005ff057221 */ /* 0x020fc20000000000 */
[----:B------:R-:W-:Y:S01]  /*7450*/  FADD R6, RZ, R6 ;  /* 0x00000006ff067221 */ /* 0x000fe20000000000 */
[----:B------:R-:W-:-:S01]  /*7460*/  FADD R7, RZ, R7 ;  /* 0x00000007ff077221 */ /* 0x000fc20000000000 */
        /* <DEDUP_REMOVED lines=14> */
[----:B------:R-:W2:Y:S01]  /*7550*/  LDL.LU R131, [R1+0x4bc] ;  /* 0x0004bc0001837983 */ /* 0x000ea20000300800 */
        /* <DEDUP_REMOVED lines=13> */
[----:B------:R-:W3:Y:S01]  /*7630*/  LDL.LU R132, [R1+0x4b8] ;  /* 0x0004b80001847983 */ /* 0x000ee20000300800 */
        /* <DEDUP_REMOVED lines=16> */
[----:B------:R0:W-:Y:S01]  /*7740*/  STL [R1+0x200], R133 ;  /* 0x0002008501007387 */ /* 0x0001e20000100800 */
        /* <DEDUP_REMOVED lines=9> */
[----:B0-----:R-:W4:Y:S01]  /*77e0*/  LDL.LU R133, [R1+0x4b4] ;  /* 0x0004b40001857983 */ /* 0x001f220000300800 */
[----:B------:R-:W-:-:S01]  /*77f0*/  FADD R184, RZ, R184 ;  /* 0x000000b8ffb87221 */ /* 0x000fc20000000000 */
[----:B------:R-:W-:Y:S01]  /*7800*/  FADD R185, RZ, R185 ;  /* 0x000000b9ffb97221 */ /* 0x000fe20000000000 */
[----:B------:R-:W-:-:S01]  /*7810*/  FADD R186, RZ, R186 ;  /* 0x000000baffba7221 */ /* 0x000fc20000000000 */
        /* <DEDUP_REMOVED lines=10> */
[----:B0-----:R-:W5:Y:S01]  /*78c0*/  LDL.LU R134, [R1+0x4b0] ;  /* 0x0004b00001867983 */ /* 0x001f620000300800 */
        /* <DEDUP_REMOVED lines=52> */
[----:B0-----:R-:W5:Y:S04]  /*7c10*/  LDL.LU R138, [R1+0x4a0] ;  /* 0x0004a000018a7983 */ /* 0x001f680000300800 */
[----:B------:R0:W-:Y:S01]  /*7c20*/  STL [R1+0x218], R139 ;  /* 0x0002188b01007387 */ /* 0x0001e20000100800 */
[----:B------:R-:W-:-:S03]  /*7c30*/  FADD R140, RZ, R140 ;  /* 0x0000008cff8c7221 */ /* 0x000fc60000000000 */
        /* <DEDUP_REMOVED lines=34> */
[----:B------:R0:W-:Y:S04]  /*7e60*/  STL [R1+0x248], R151 ;  /* 0x0002489701007387 */ /* 0x0001e80000100800 */
[----:B0-----:R-:W5:Y:S04]  /*7e70*/  LDL.LU R151, [R1+0x46c] ;  /* 0x00046c0001977983 */ /* 0x001f680000300800 */
[----:B------:R0:W-:Y:S02]  /*7e80*/  STL [R1+0x24c], R0 ;  /* 0x00024c0001007387 */ /* 0x0001e40000100800 */
[----:B0-----:R-:W-:-:S05]  /*7e90*/  FADD R0, RZ, R24 ;  /* 0x00000018ff007221 */ /* 0x001fca0000000000 */
        /* <DEDUP_REMOVED lines=213> */
[----:B--2---:R-:W-:-:S05]  /*8bf0*/  FADD R0, RZ, R131 ;  /* 0x00000083ff007221 */ /* 0x004fca0000000000 */
[----:B------:R3:W-:Y:S02]  /*8c00*/  STL [R1+0x3fc], R0 ;  /* 0x0003fc0001007387 */ /* 0x0007e40000100800 */
[----:B---3--:R-:W-:-:S05]  /*8c10*/  FADD R0, RZ, R132 ;  /* 0x00000084ff007221 */ /* 0x008fca0000000000 */
[----:B------:R4:W-:Y:S02]  /*8c20*/  STL [R1+0x400], R0 ;  /* 0x0004000001007387 */ /* 0x0009e40000100800 */
[----:B----4-:R-:W-:-:S05]  /*8c30*/  FADD R0, RZ, R133 ;  /* 0x00000085ff007221 */ /* 0x010fca0000000000 */
[----:B------:R5:W-:Y:S02]  /*8c40*/  STL [R1+0x404], R0 ;  /* 0x0004040001007387 */ /* 0x000be40000100800 */
[----:B-----5:R-:W-:-:S05]  /*8c50*/  FADD R0, RZ, R134 ;  /* 0x00000086ff007221 */ /* 0x020fca0000000000 */
        /* <DEDUP_REMOVED lines=34> */
[----:B------:R0:W-:Y:S01]  /*8e80*/  STL [R1+0x44c], R0 ;  /* 0x00044c0001007387 */ /* 0x0001e20000100800 */
[----:B------:R-:W-:-:S05]  /*8e90*/  UMOV UR6, URZ ;  /* 0x0000003f00067c82 */ /* 0x000fca0008000000 */
.L_x_22:
[----:B------:R-:W-:Y:S01]  /*8ea0*/  UIADD3 UR23, UR5, 0x1, URZ ;  /* 0x0000000105177890 */ /* 0x000fe2000fffe03f */
[----:B------:R-:W-:-:S03]  /*8eb0*/  UMOV UR8, 0x1 ;  /* 0x0000000100087882 */ /* 0x000fc60000000000 */
[----:B------:R-:W-:-:S04]  /*8ec0*/  UISETP.NE.AND UP0, UPT, UR23, 0x3, UPT ;  /* 0x000000031700788c */ /* 0x000fc8000bf05270 */
[----:B------:R-:W-:Y:S02]  /*8ed0*/  USEL UR24, URZ, 0x1, UP0 ;  /* 0x000000013f187887 */ /* 0x000fe40008000000 */
[----:B------:R-:W-:Y:S02]  /*8ee0*/  USEL UR23, UR23, URZ, UP0 ;  /* 0x0000003f17177287 */ /* 0x000fe40008000000 */
[----:B------:R-:W-:-:S12]  /*8ef0*/  ULOP3.LUT UR24, UR4, UR24, URZ, 0x3c, !UPT ;  /* 0x0000001804187292 */ /* 0x000fd8000f8e3c3f */
.L_x_17:
[----:B------:R-:W-:-:S04]  /*8f00*/  UISETP.LT.AND UP0, UPT, UR10, 0x1, UPT ;  /* 0x000000010a00788c */ /* 0x000fc8000bf01270 */
[----:B------:R-:W-:-:S04]  /*8f10*/  USEL UR16, UR10, 0x1, UP0 ;  /* 0x000000010a107887 */ /* 0x000fc80008000000 */
[----:B------:R-:W-:-:S04]  /*8f20*/  UIADD3 UR26, UR10, -UR16, URZ ;  /* 0x800000100a1a7290 */ /* 0x000fc8000fffe03f */
[----:B------:R-:W-:-:S06]  /*8f30*/  UISETP.GE.AND UP0, UPT, UR26, 0x1, UPT ;  /* 0x000000011a00788c */ /* 0x000fcc000bf06270 */
[----:B------:R-:W-:-:S13]  /*8f40*/  PLOP3.LUT P1, PT, PT, PT, UP0, 0x80, 0x0 ;  /* 0x000000000000781c */ /* 0x000fda0003f2f008 */
[----:B------:R-:W-:Y:S05]  /*8f50*/  @!P1 BRA `(.L_x_23) ;  /* 0x0000008800949947 */ /* 0x000fea0003800000 */
[----:B------:R-:W-:Y:S01]  /*8f60*/  UMOV UR25, UR5 ;  /* 0x0000000500197c82 */ /* 0x000fe20008000000 */
[----:B------:R-:W-:-:S05]  /*8f70*/  ULDC UR27, c[0x0][0x50c] ;  /* 0x00014300001b7ab9 */ /* 0x000fca0000000800 */
.L_x_31:
[----:B------:R-:W-:-:S06]  /*8f80*/  UISETP.NE.AND UP0, UPT, UR22, 0x3, UPT ;  /* 0x000000031600788c */ /* 0x000fcc000bf05270 */
[----:B------:R-:W-:-:S13]  /*8f90*/  PLOP3.LUT P2, PT, PT, PT, UP0, 0x80, 0x0 ;  /* 0x000000000000781c */ /* 0x000fda0003f4f008 */
[----:B-----5:R-:W-:Y:S05]  /*8fa0*/  @!P2 BRA `(.L_x_24) ;  /* 0x000000000004a947 */ /* 0x020fea0003800000 */
[----:B------:R-:W-:Y:S01]  /*8fb0*/  BPT.TRAP 0x1 ;  /* 0x000000040000795c */ /* 0x000fe20000300000 */
.L_x_24:
[----:B------:R-:W2:Y:S01]  /*8fc0*/  S2UR UR16, SR_CgaCtaId ;  /* 0x00000000001079c3 */ /* 0x000ea20000008800 */
[----:B------:R-:W-:Y:S01]  /*8fd0*/  UMOV UR12, 0x400 ;  /* 0x00000400000c7882 */ /* 0x000fe20000000000 */
[----:B0-----:R-:W-:-:S05]  /*8fe0*/  IMAD.U32 R0, RZ, RZ, UR24 ;  /* 0x00000018ff007e24 */ /* 0x001fca000f8e00ff */
[----:B------:R-:W-:Y:S01]  /*8ff0*/  SHF.L.U32 R0, R0, 0x1f, RZ ;  /* 0x0000001f00007819 */ /* 0x000fe200000006ff */
[----:B--2---:R-:W-:-:S04]  /*9000*/  ULEA UR12, UR16, UR12, 0x18 ;  /* 0x0000000c100c7291 */ /* 0x004fc8000f8ec03f */
[----:B------:R-:W-:-:S09]  /*9010*/  ULEA UR16, UR23, UR12, 0x3 ;  /* 0x0000000c17107291 */ /* 0x000fd2000f8e183f */
[----:B------:R0:W2:Y:S01]  /*9020*/  SYNCS.PHASECHK.TRANS64.TRYWAIT P1, [UR16], R0 ;  /* 0x00000000ff0075a7 */ /* 0x0000a20008020150 */
[----:B------:R-:W-:Y:S05]  /*9030*/  @!P2 BRA `(.L_x_25) ;  /* 0x000000000004a947 */ /* 0x000fea0003800000 */
[----:B------:R-:W-:Y:S01]  /*9040*/  BPT.TRAP 0x1 ;  /* 0x000000040000795c */ /* 0x000fe20000300000 */
.L_x_25:
[----:B--2---:R-:W-:Y:S05]  /*9050*/  @P1 BRA `(.L_x_26) ;  /* 0x0000000000081947 */ /* 0x004fea0003800000 */
[----:B------:R-:W2:Y:S02]  /*9060*/  SYNCS.PHASECHK.TRANS64.TRYWAIT P1, [UR16], R0 ;  /* 0x00000000ff0075a7 */ /* 0x000ea40008020150 */
[----:B--2---:R-:W-:Y:S05]  /*9070*/  @!P1 BRA `(.L_x_27) ;  /* 0x00000208009c9947 */ /* 0x004fea0003800000 */
.L_x_26:
        /* <DEDUP_REMOVED lines=64> */
[----:B--2---:R-:W2:Y:S04]  /*9480*/  LDL.LU.64 R108, [R1] ;  /* 0x00000000016c7983 */ /* 0x004ea80000300a00 */
        /* <DEDUP_REMOVED lines=64> */
[----:B------:R-:W-:Y:S01]  /*9890*/  UISETP.NE.AND UP0, UPT, UR7, URZ, UPT ;  /* 0x0000003f0700728c */ /* 0x000fe2000bf05270 */
[----:B------:R-:W-:Y:S01]  /*98a0*/  STL [R1+0x8c4], R23 ;  /* 0x0008c41701007387 */ /* 0x000fe20000100800 */
[----:B------:R-:W-:Y:S02]  /*98b0*/  USHF.R.U32.HI UR16, URZ, 0x4, UR16 ;  /* 0x000000043f107899 */ /* 0x000fe40008011610 */
[----:B------:R-:W-:Y:S01]  /*98c0*/  USEL UR8, UR8, URZ, !UP0 ;  /* 0x0000003f08087287 */ /* 0x000fe2000c000000 */
[----:B------:R-:W-:Y:S01]  /*98d0*/  STL [R1+0x8c0], R22 ;  /* 0x0008c01601007387 */ /* 0x000fe20000100800 */
[----:B------:R-:W-:Y:S02]  /*98e0*/  ULOP3.LUT UR16, UR16, 0x3fff, URZ, 0xc0, !UPT ;  /* 0x00003fff10107892 */ /* 0x000fe4000f8ec03f */
[----:B------:R-:W-:Y:S01]  /*98f0*/  UISETP.NE.U32.AND UP0, UPT, UR8, URZ, UPT ;  /* 0x0000003f0800728c */ /* 0x000fe2000bf05070 */
[----:B------:R-:W-:Y:S01]  /*9900*/  STL [R1+0x8bc], R21 ;  /* 0x0008bc1501007387 */ /* 0x000fe20000100800 */
[----:B------:R-:W-:-:S02]  /*9910*/  ULOP3.LUT UR7, UR11, 0x10000, URZ, 0xfc, !UPT ;  /* 0x000100000b077892 */ /* 0x000fc4000f8efc3f */
[----:B------:R-:W-:Y:S01]  /*9920*/  ULOP3.LUT UR8, UR16, 0x10000, URZ, 0xfc, !UPT ;  /* 0x0001000010087892 */ /* 0x000fe2000f8efc3f */
[----:B------:R-:W-:Y:S01]  /*9930*/  STL [R1+0x8b8], R20 ;  /* 0x0008b81401007387 */ /* 0x000fe20000100800 */
[----:B------:R-:W-:Y:S02]  /*9940*/  ULEA UR7, UR23, UR7, 0xb ;  /* 0x0000000717077291 */ /* 0x000fe4000f8e583f */
[----:B------:R-:W-:Y:S01]  /*9950*/  ULEA UR8, UR23, UR8, 0xb ;  /* 0x0000000817087291 */ /* 0x000fe2000f8e583f */
[----:B------:R-:W-:Y:S01]  /*9960*/  STL [R1+0x8b4], R19 ;  /* 0x0008b41301007387 */ /* 0x000fe20000100800 */
[----:B------:R-:W-:Y:S01]  /*9970*/  UMOV UR17, 0x40000040 ;  /* 0x4000004000117882 */ /* 0x000fe20000000000 */
[----:B------:R-:W-:Y:S02]  /*9980*/  UMOV UR19, 0x40000040 ;  /* 0x4000004000137882 */ /* 0x000fe40000000000 */
[----:B------:R-:W-:Y:S01]  /*9990*/  UMOV UR16, UR7 ;  /* 0x0000000700107c82 */ /* 0x000fe20008000000 */
[----:B------:R-:W-:Y:S01]  /*99a0*/  STL [R1+0x8b0], R18 ;  /* 0x0008b01201007387 */ /* 0x000fe20000100800 */
[----:B------:R-:W-:-:S03]  /*99b0*/  UMOV UR18, UR8 ;  /* 0x0000000800127c82 */ /* 0x000fc60008000000 */
[----:B------:R-:W-:Y:S04]  /*99c0*/  STL [R1+0x8ac], R17 ;  /* 0x0008ac1101007387 */ /* 0x000fe80000100800 */
        /* <DEDUP_REMOVED lines=14> */
[----:B-----5:R-:W-:Y:S01]  /*9ab0*/  STL [R1+0x870], R2 ;  /* 0x0008700201007387 */ /* 0x020fe20000100800 */
[----:B--2---:R-:W-:-:S06]  /*9ac0*/  WARPGROUP.ARRIVE ;  /* 0x00000000000079c5 */ /* 0x004fcc0000000000 */
[----:B------:R-:W-:Y:S03]  /*9ad0*/  QGMMA.64x256x32.F32.E4M3.E4M3 R108, gdesc[UR16], R108, UP0, gsb0 ;  /* 0x03e00000106c79f3 */ /* 0x000fe6000b80086c */
        /* <DEDUP_REMOVED lines=65> */
[----:B--2---:R-:W2:Y:S04]  /*9ef0*/  LDL.LU.64 R234, [R1+0xcc0] ;  /* 0x000cc00001ea7983 */ /* 0x004ea80000300a00 */
[----:B------:R-:W3:Y:S04]  /*9f00*/  LDL.LU.64 R232, [R1+0xcb8] ;  /* 0x000cb80001e87983 */ /* 0x000ee80000300a00 */
[----:B------:R-:W4:Y:S04]  /*9f10*/  LDL.LU.64 R230, [R1+0xcb0] ;  /* 0x000cb00001e67983 */ /* 0x000f280000300a00 */
        /* <DEDUP_REMOVED lines=60> */
[----:B------:R-:W4:Y:S01]  /*a2e0*/  LDL.LU.64 R108, [R1+0xac8] ;  /* 0x000ac800016c7983 */ /* 0x000f220000300a00 */
[----:B------:R-:W-:Y:S01]  /*a2f0*/  UIADD3 UR16, UR7, 0x400, URZ ;  /* 0x0000040007107890 */ /* 0x000fe2000fffe03f */
[----:B------:R-:W-:-:S02]  /*a300*/  UMOV UR17, 0x40000040 ;  /* 0x4000004000117882 */ /* 0x000fc40000000000 */
[----:B--2---:R-:W-:Y:S04]  /*a310*/  STL.64 [R1+0xac0], R234 ;  /* 0x000ac0ea01007387 */ /* 0x004fe80000100a00 */
[----:B---3--:R-:W-:Y:S04]  /*a320*/  STL.64 [R1+0xab8], R232 ;  /* 0x000ab8e801007387 */ /* 0x008fe80000100a00 */
[----:B----4-:R-:W-:Y:S04]  /*a330*/  STL.64 [R1+0xab0], R230 ;  /* 0x000ab0e601007387 */ /* 0x010fe80000100a00 */
        /* <DEDUP_REMOVED lines=38> */
[----:B------:R-:W-:Y:S01]  /*a5a0*/  STL.64 [R1+0x978], R152 ;  /* 0x0009789801007387 */ /* 0x000fe20000100a00 */
[----:B------:R-:W-:-:S06]  /*a5b0*/  WARPGROUP.ARRIVE ;  /* 0x00000000000079c5 */ /* 0x000fcc0000000000 */
[----:B------:R-:W-:Y:S03]  /*a5c0*/  QGMMA.64x256x32.F32.E4M3.E4M3 R24, gdesc[UR16], R24, UP0, gsb0 ;  /* 0x03e00000101879f3 */ /* 0x000fe6000b800818 */
        /* <DEDUP_REMOVED lines=91> */
[----:B--2---:R-:W-:-:S06]  /*ab80*/  WARPGROUP.ARRIVE ;  /* 0x00000000000079c5 */ /* 0x004fcc0000000000 */
[----:B------:R-:W-:Y:S03]  /*ab90*/  QGMMA.64x256x32.F32.E4M3.E4M3 R108, gdesc[UR16], R108, gsb0 ;  /* 0x03e00000106c79f3 */ /* 0x000fe6000800086c */
[----:B------:R-:W-:Y:S02]  /*aba0*/  WARPGROUP.DEPBAR.LE gsb0, 0x0 ;  /* 0x00008000000079c5 */ /* 0x000fe40000010000 */
[----:B------:R-:W-:Y:S01]  /*abb0*/  STL.64 [R1], R108 ;  /* 0x0000006c01007387 */ /* 0x000fe20000100a00 */
[----:B------:R-:W-:Y:S02]  /*abc0*/  IMAD.MOV.U32 R2, RZ, RZ, R234 ;  /* 0x000000ffff027224 */ /* 0x000fe400078e00ea */
[----:B0-----:R-:W-:Y:S01]  /*abd0*/  IMAD.MOV.U32 R0, RZ, RZ, R235 ;  /* 0x000000ffff007224 */ /* 0x001fe200078e00eb */
        /* <DEDUP_REMOVED lines=31> */
[----:B------:R-:W-:-:S03]  /*add0*/  IMAD.MOV.U32 R23, RZ, RZ, R213 ;  /* 0x000000ffff177224 */ /* 0x000fc600078e00d5 */
        /* <DEDUP_REMOVED lines=40> */
[----:B------:R0:W-:Y:S04]  /*b060*/  STL [R1+0x1a0], R212 ;  /* 0x0001a0d401007387 */ /* 0x0001e80000100800 */
[----:B------:R-:W2:Y:S04]  /*b070*/  LDL.LU.64 R234, [R1+0xac0] ;  /* 0x000ac00001ea7983 */ /* 0x000ea80000300a00 */
        /* <DEDUP_REMOVED lines=10> */
[----:B0-----:R-:W4:Y:S04]  /*b120*/  LDL.LU.64 R212, [R1+0xa68] ;  /* 0x000a680001d47983 */ /* 0x001f280000300a00 */
        /* <DEDUP_REMOVED lines=248> */
[----:B------:R-:W-:Y:S01]  /*c0b0*/  IMAD.MOV.U32 R235, RZ, RZ, R0 ;  /* 0x000000ffffeb7224 */ /* 0x000fe200078e0000 */
[----:B------:R-:W-:Y:S01]  /*c0c0*/  UIADD3 UR16, UR7, 0x4, URZ ;  /* 0x0000000407107890 */ /* 0x000fe2000fffe03f */
[----:B------:R0:W5:Y:S01]  /*c0d0*/  LDL.LU R23, [R1+0x8c4] ;  /* 0x0008c40001177983 */ /* 0x0001620000300800 */
[----:B------:R-:W-:Y:S01]  /*c0e0*/  UIADD3 UR18, UR8, 0x4, URZ ;  /* 0x0000000408127890 */ /* 0x000fe2000fffe03f */
[----:B------:R-:W-:Y:S01]  /*c0f0*/  UMOV UR17, 0x40000040 ;  /* 0x4000004000117882 */ /* 0x000fe20000000000 */
[----:B------:R-:W-:Y:S01]  /*c100*/  UMOV UR19, 0x40000040 ;  /* 0x4000004000137882 */ /* 0x000fe20000000000 */
[----:B------:R0:W5:Y:S04]  /*c110*/  LDL.LU R22, [R1+0x8c0] ;  /* 0x0008c00001167983 */ /* 0x0001680000300800 */
        /* <DEDUP_REMOVED lines=19> */
[----:B------:R0:W5:Y:S01]  /*c250*/  LDL.LU R2, [R1+0x870] ;  /* 0x0008700001027983 */ /* 0x0001620000300800 */
        /* <DEDUP_REMOVED lines=336> */
[----:B--2---:R0:W5:Y:S04]  /*d760*/  LDL.LU.64 R234, [R1+0x668] ;  /* 0x0006680001ea7983 */ /* 0x0041680000300a00 */
[----:B------:R0:W5:Y:S04]  /*d770*/  LDL.LU.64 R232, [R1+0x660] ;  /* 0x0006600001e87983 */ /* 0x0001680000300a00 */
        /* <DEDUP_REMOVED lines=64> */
[----:B------:R-:W-:-:S04]  /*db80*/  UIADD3 UR6, UR6, 0x4, URZ ;  /* 0x0000000406067890 */ /* 0x000fc8000fffe03f */
[----:B------:R-:W-:-:S04]  /*db90*/  UISETP.NE.AND UP0, UPT, UR6, UR27, UPT ;  /* 0x0000001b0600728c */ /* 0x000fc8000bf05270 */
[----:B------:R-:W-:-:S06]  /*dba0*/  USEL UR7, URZ, 0x1, UP0 ;  /* 0x000000013f077887 */ /* 0x000fcc0008000000 */
[----:B------:R-:W-:Y:S01]  /*dbb0*/  ISETP.NE.AND P1, PT, RZ, UR7, PT ;  /* 0x00000007ff007c0c */ /* 0x000fe2000bf25270 */
[----:B--2---:R-:W-:-:S06]  /*dbc0*/  WARPGROUP.ARRIVE ;  /* 0x00000000000079c5 */ /* 0x004fcc0000000000 */
[----:B------:R-:W-:Y:S03]  /*dbd0*/  QGMMA.64x256x32.F32.E4M3.E4M3 R24, gdesc[UR16], R24, gsb0 ;  /* 0x03e00000101879f3 */ /* 0x000fe60008000818 */
[----:B------:R-:W-:-:S03]  /*dbe0*/  WARPGROUP.DEPBAR.LE gsb0, 0x0 ;  /* 0x00008000000079c5 */ /* 0x000fc60000010000 */
[----:B0-----:R-:W-:Y:S05]  /*dbf0*/  @!P1 BRA `(.L_x_28) ;  /* 0x0000003800fc9947 */ /* 0x001fea0003800000 */
[----:B-----5:R0:W-:Y:S04]  /*dc00*/  STL [R1+0x694], R225 ;  /* 0x000694e101007387 */ /* 0x0201e80000100800 */
[----:B------:R2:W-:Y:S01]  /*dc10*/  STL [R1+0x690], R226 ;  /* 0x000690e201007387 */ /* 0x0005e20000100800 */
[----:B0-----:R-:W-:-:S03]  /*dc20*/  IMAD.MOV.U32 R225, RZ, RZ, R0 ;  /* 0x000000ffffe17224 */ /* 0x001fc600078e0000 */
[----:B--2---:R-:W2:Y:S04]  /*dc30*/  LDL R226, [R1+0x4] ;  /* 0x0000040001e27983 */ /* 0x004ea80000100800 */
[----:B------:R0:W-:Y:S04]  /*dc40*/  STL [R1+0x68c], R227 ;  /* 0x00068ce301007387 */ /* 0x0001e80000100800 */
[----:B0-----:R-:W3:Y:S04]  /*dc50*/  LDL R227, [R1+0x8] ;  /* 0x0000080001e37983 */ /* 0x001ee80000100800 */
[----:B------:R0:W-:Y:S04]  /*dc60*/  STL [R1+0x688], R228 ;  /* 0x000688e401007387 */ /* 0x0001e80000100800 */
[----:B0-----:R-:W4:Y:S04]  /*dc70*/  LDL R228, [R1+0xc] ;  /* 0x00000c0001e47983 */ /* 0x001f280000100800 */
        /* <DEDUP_REMOVED lines=211> */
[----:B0-----:R-:W4:Y:S04]  /*e9b0*/  LDL.LU R122, [R1+0x200] ;  /* 0x00020000017a7983 */ /* 0x001f280000300800 */
        /* <DEDUP_REMOVED lines=10> */
[----:B------:R-:W4:Y:S04]  /*ea60*/  LDL.LU R0, [R1+0x22c] ;  /* 0x00022c0001007983 */ /* 0x000f280000300800 */
        /* <DEDUP_REMOVED lines=37> */
[----:B0-----:R-:W4:Y:S04]  /*ecc0*/  LDL.LU R146, [R1+0x210] ;  /* 0x0002100001927983 */ /* 0x001f280000300800 */
[----:B------:R0:W-:Y:S01]  /*ecd0*/  STL [R1+0x47c], R147 ;  /* 0x00047c9301007387 */ /* 0x0001e20000100800 */
[----:B------:R-:W-:-:S03]  /*ece0*/  FADD R2, R225, R2 ;  /* 0x00000002e1027221 */ /* 0x000fc60000000000 */
[----:B0-----:R-:W4:Y:S04]  /*ecf0*/  LDL R147, [R1+0x1f8] ;  /* 0x0001f80001937983 */ /* 0x001f280000100800 */
[----:B------:R0:W-:Y:S01]  /*ed00*/  STL [R1+0x478], R148 ;  /* 0x0004789401007387 */ /* 0x0001e20000100800 */
[----:B--2---:R-:W-:-:S01]  /*ed10*/  FADD R3, R226, R3 ;  /* 0x00000003e2037221 */ /* 0x004fc20000000000 */
[----:B---3--:R-:W-:Y:S02]  /*ed20*/  FADD R4, R227, R4 ;  /* 0x00000004e3047221 */ /* 0x008fe40000000000 */
[----:B0-----:R-:W2:Y:S04]  /*ed30*/  LDL R148, [R1+0x1c0] ;  /* 0x0001c00001947983 */ /* 0x001ea80000100800 */
[----:B------:R0:W-:Y:S01]  /*ed40*/  STL [R1+0x474], R149 ;  /* 0x0004749501007387 */ /* 0x0001e20000100800 */
[----:B----4-:R-:W-:-:S01]  /*ed50*/  FADD R5, R228, R5 ;  /* 0x00000005e4057221 */ /* 0x010fc20000000000 */
[----:B------:R-:W-:-:S02]  /*ed60*/  FADD R6, R229, R6 ;  /* 0x00000006e5067221 */ /* 0x000fc40000000000 */
[----:B0-----:R-:W3:Y:S04]  /*ed70*/  LDL R149, [R1+0x1f4] ;  /* 0x0001f40001957983 */ /* 0x001ee80000100800 */
[----:B------:R0:W-:Y:S01]  /*ed80*/  STL [R1+0x470], R150 ;  /* 0x0004709601007387 */ /* 0x0001e20000100800 */
[----:B------:R-:W-:-:S01]  /*ed90*/  FADD R7, R230, R7 ;  /* 0x00000007e6077221 */ /* 0x000fc20000000000 */
[----:B------:R-:W-:Y:S02]  /*eda0*/  FADD R8, R231, R8 ;  /* 0x00000008e7087221 */ /* 0x000fe40000000000 */
[----:B0-----:R-:W4:Y:S04]  /*edb0*/  LDL.LU R150, [R1+0x20c] ;  /* 0x00020c0001967983 */ /* 0x001f280000300800 */
[----:B------:R0:W-:Y:S01]  /*edc0*/  STL [R1+0x46c], R151 ;  /* 0x00046c9701007387 */ /* 0x0001e20000100800 */
[----:B------:R-:W-:-:S01]  /*edd0*/  FADD R9, R232, R9 ;  /* 0x00000009e8097221 */ /* 0x000fc20000000000 */
[----:B------:R-:W-:-:S02]  /*ede0*/  FADD R10, R233, R10 ;  /* 0x0000000ae90a7221 */ /* 0x000fc40000000000 */
[----:B0-----:R-:W3:Y:S04]  /*edf0*/  LDL R151, [R1+0x1f0] ;  /* 0x0001f00001977983 */ /* 0x001ee80000100800 */
[----:B------:R-:W2:Y:S04]  /*ee00*/  LDL.LU R225, [R1+0x694] ;  /* 0x0006940001e17983 */ /* 0x000ea80000300800 */
[----:B------:R-:W4:Y:S04]  /*ee10*/  LDL.LU R226, [R1+0x690] ;  /* 0x0006900001e27983 */ /* 0x000f280000300800 */
[----:B------:R-:W3:Y:S04]  /*ee20*/  LDL.LU R227, [R1+0x68c] ;  /* 0x00068c0001e37983 */ /* 0x000ee80000300800 */
[----:B------:R-:W3:Y:S04]  /*ee30*/  LDL.LU R228, [R1+0x688] ;  /* 0x0006880001e47983 */ /* 0x000ee80000300800 */
[----:B------:R-:W3:Y:S01]  /*ee40*/  LDL.LU R229, [R1+0x684] ;  /* 0x0006840001e57983 */ /* 0x000ee20000300800 */
[----:B------:R-:W-:-:S03]  /*ee50*/  FADD R11, R234, R11 ;  /* 0x0000000bea0b7221 */ /* 0x000fc60000000000 */
[----:B------:R-:W3:Y:S01]  /*ee60*/  LDL.LU R230, [R1+0x680] ;  /* 0x0006800001e67983 */ /* 0x000ee20000300800 */
[----:B------:R-:W-:-:S03]  /*ee70*/  FADD R12, R235, R12 ;  /* 0x0000000ceb0c7221 */ /* 0x000fc60000000000 */
[----:B------:R-:W3:Y:S04]  /*ee80*/  LDL.LU R231, [R1+0x67c] ;  /* 0x00067c0001e77983 */ /* 0x000ee80000300800 */
[----:B------:R-:W3:Y:S04]  /*ee90*/  LDL.LU R232, [R1+0x678] ;  /* 0x0006780001e87983 */ /* 0x000ee80000300800 */
[----:B------:R-:W3:Y:S04]  /*eea0*/  LDL.LU R233, [R1+0x674] ;  /* 0x0006740001e97983 */ /* 0x000ee80000300800 */
[----:B------:R-:W3:Y:S04]  /*eeb0*/  LDL.LU R234, [R1+0x670] ;  /* 0x0006700001ea7983 */ /* 0x000ee80000300800 */
[----:B------:R-:W3:Y:S01]  /*eec0*/  LDL.LU R235, [R1+0x66c] ;  /* 0x00066c0001eb7983 */ /* 0x000ee20000300800 */
[----:B------:R-:W-:-:S01]  /*eed0*/  FADD R13, R24, R13 ;  /* 0x0000000d180d7221 */ /* 0x000fc20000000000 */
[----:B------:R-:W-:Y:S01]  /*eee0*/  FADD R14, R25, R14 ;  /* 0x0000000e190e7221 */ /* 0x000fe20000000000 */
[----:B------:R-:W-:-:S01]  /*eef0*/  FADD R15, R26, R15 ;  /* 0x0000000f1a0f7221 */ /* 0x000fc20000000000 */
[----:B------:R-:W3:Y:S01]  /*ef00*/  LDL.LU R24, [R1+0x668] ;  /* 0x0006680001187983 */ /* 0x000ee20000300800 */
[----:B------:R-:W-:-:S01]  /*ef10*/  FADD R16, R27, R16 ;  /* 0x000000101b107221 */ /* 0x000fc20000000000 */
[----:B------:R-:W-:-:S02]  /*ef20*/  FADD R17, R28, R17 ;  /* 0x000000111c117221 */ /* 0x000fc40000000000 */
[----:B------:R-:W3:Y:S01]  /*ef30*/  LDL.LU R25, [R1+0x664] ;  /* 0x0006640001197983 */ /* 0x000ee20000300800 */
[----:B------:R-:W-:-:S03]  /*ef40*/  FADD R18, R29, R18 ;  /* 0x000000121d127221 */ /* 0x000fc60000000000 */
        /* <DEDUP_REMOVED lines=157> */
[----:B--2---:R-:W-:-:S03]  /*f920*/  FADD R225, R108, R225 ;  /* 0x000000e16ce17221 */ /* 0x004fc60000000000 */
[----:B------:R-:W2:Y:S01]  /*f930*/  LDL.LU R105, [R1+0x524] ;  /* 0x0005240001697983 */ /* 0x000ea20000300800 */
[----:B----4-:R-:W-:-:S03]  /*f940*/  FADD R226, R109, R226 ;  /* 0x000000e26de27221 */ /* 0x010fc60000000000 */
[----:B------:R-:W4:Y:S01]  /*f950*/  LDL.LU R106, [R1+0x520] ;  /* 0x00052000016a7983 */ /* 0x000f220000300800 */
[----:B---3--:R-:W-:-:S03]  /*f960*/  FADD R227, R110, R227 ;  /* 0x000000e36ee37221 */ /* 0x008fc60000000000 */
        /* <DEDUP_REMOVED lines=15> */
[----:B------:R-:W-:-:S01]  /*fa60*/  FADD R235, R118, R235 ;  /* 0x000000eb76eb7221 */ /* 0x000fc20000000000 */
[----:B------:R-:W-:Y:S02]  /*fa70*/  FADD R122, R121, R122 ;  /* 0x0000007a797a7221 */ /* 0x000fe40000000000 */
[----:B------:R-:W3:Y:S01]  /*fa80*/  LDL.LU R115, [R1+0x4fc] ;  /* 0x0004fc0001737983 */ /* 0x000ee20000300800 */
[----:B------:R-:W-:-:S03]  /*fa90*/  FADD R236, R119, R236 ;  /* 0x000000ec77ec7221 */ /* 0x000fc60000000000 */
[----:B------:R-:W3:Y:S01]  /*faa0*/  LDL.LU R116, [R1+0x4f8] ;  /* 0x0004f80001747983 */ /* 0x000ee20000300800 */
[----:B------:R-:W-:-:S03]  /*fab0*/  FADD R237, R120, R237 ;  /* 0x000000ed78ed7221 */ /* 0x000fc60000000000 */
[----:B------:R-:W3:Y:S01]  /*fac0*/  LDL.LU R117, [R1+0x4f4] ;  /* 0x0004f40001757983 */ /* 0x000ee20000300800 */
[----:B------:R-:W-:-:S03]  /*fad0*/  FADD R124, R123, R124 ;  /* 0x0000007c7b7c7221 */ /* 0x000fc60000000000 */
[----:B------:R-:W3:Y:S04]  /*fae0*/  LDL.LU R118, [R1+0x4f0] ;  /* 0x0004f00001767983 */ /* 0x000ee80000300800 */
[----:B------:R-:W3:Y:S01]  /*faf0*/  LDL.LU R119, [R1+0x4ec] ;  /* 0x0004ec0001777983 */ /* 0x000ee20000300800 */
[----:B------:R-:W-:-:S03]  /*fb00*/  FADD R126, R125, R126 ;  /* 0x0000007e7d7e7221 */ /* 0x000fc60000000000 */
[----:B------:R-:W3:Y:S04]  /*fb10*/  LDL.LU R120, [R1+0x4e8] ;  /* 0x0004e80001787983 */ /* 0x000ee80000300800 */
[----:B------:R-:W3:Y:S04]  /*fb20*/  LDL.LU R121, [R1+0x4e4] ;  /* 0x0004e40001797983 */ /* 0x000ee80000300800 */
[----:B------:R0:W-:Y:S01]  /*fb30*/  STL [R1+0x200], R122 ;  /* 0x0002007a01007387 */ /* 0x0001e20000100800 */
[----:B------:R-:W-:-:S01]  /*fb40*/  FADD R150, R127, R150 ;  /* 0x000000967f967221 */ /* 0x000fc20000000000 */
[----:B------:R-:W-:Y:S01]  /*fb50*/  FADD R146, R148, R146 ;  /* 0x0000009294927221 */ /* 0x000fe20000000000 */
[----:B------:R-:W-:-:S01]  /*fb60*/  FADD R143, R144, R143 ;  /* 0x0000008f908f7221 */ /* 0x000fc20000000000 */
[----:B------:R-:W-:Y:S01]  /*fb70*/  FADD R141, R142, R141 ;  /* 0x0000008d8e8d7221 */ /* 0x000fe20000000000 */
[----:B0-----:R-:W3:Y:S04]  /*fb80*/  LDL.LU R122, [R1+0x4e0] ;  /* 0x0004e000017a7983 */ /* 0x001ee80000300800 */
[----:B------:R-:W3:Y:S04]  /*fb90*/  LDL.LU R123, [R1+0x4dc] ;  /* 0x0004dc00017b7983 */ /* 0x000ee80000300800 */
[----:B------:R0:W-:Y:S01]  /*fba0*/  STL [R1+0x204], R124 ;  /* 0x0002047c01007387 */ /* 0x0001e20000100800 */
[----:B------:R-:W-:-:S01]  /*fbb0*/  FADD R139, R140, R139 ;  /* 0x0000008b8c8b7221 */ /* 0x000fc20000000000 */
[----:B------:R-:W-:Y:S01]  /*fbc0*/  FADD R137, R138, R137 ;  /* 0x000000898a897221 */ /* 0x000fe20000000000 */
[----:B------:R-:W-:-:S01]  /*fbd0*/  FADD R135, R136, R135 ;  /* 0x0000008788877221 */ /* 0x000fc20000000000 */
[----:B0-----:R-:W3:Y:S04]  /*fbe0*/  LDL.LU R124, [R1+0x4d8] ;  /* 0x0004d800017c7983 */ /* 0x001ee80000300800 */
[----:B------:R-:W3:Y:S04]  /*fbf0*/  LDL.LU R125, [R1+0x4d4] ;  /* 0x0004d400017d7983 */ /* 0x000ee80000300800 */
[----:B------:R0:W-:Y:S01]  /*fc00*/  STL [R1+0x208], R126 ;  /* 0x0002087e01007387 */ /* 0x0001e20000100800 */
[----:B------:R-:W-:-:S01]  /*fc10*/  FADD R131, R133, R131 ;  /* 0x0000008385837221 */ /* 0x000fc20000000000 */
[----:B------:R-:W-:-:S02]  /*fc20*/  FADD R0, R129, R0 ;  /* 0x0000000081007221 */ /* 0x000fc40000000000 */
[----:B0-----:R-:W3:Y:S04]  /*fc30*/  LDL.LU R126, [R1+0x4d0] ;  /* 0x0004d000017e7983 */ /* 0x001ee80000300800 */
[----:B------:R-:W3:Y:S04]  /*fc40*/  LDL.LU R127, [R1+0x4cc] ;  /* 0x0004cc00017f7983 */ /* 0x000ee80000300800 */
[----:B------:R-:W-:Y:S04]  /*fc50*/  STL [R1+0x20c], R150 ;  /* 0x00020c9601007387 */ /* 0x000fe80000100800 */
[----:B------:R-:W-:Y:S04]  /*fc60*/  STL [R1+0x210], R146 ;  /* 0x0002109201007387 */ /* 0x000fe80000100800 */
[----:B------:R-:W-:Y:S04]  /*fc70*/  STL [R1+0x214], R143 ;  /* 0x0002148f01007387 */ /* 0x000fe80000100800 */
[----:B------:R-:W-:Y:S04]  /*fc80*/  STL [R1+0x218], R141 ;  /* 0x0002188d01007387 */ /* 0x000fe80000100800 */
[----:B------:R-:W-:Y:S04]  /*fc90*/  STL [R1+0x21c], R139 ;  /* 0x00021c8b01007387 */ /* 0x000fe80000100800 */
[----:B------:R-:W-:Y:S04]  /*fca0*/  STL [R1+0x220], R137 ;  /* 0x0002208901007387 */ /* 0x000fe80000100800 */
[----:B------:R-:W2:Y:S04]  /*fcb0*/  LDL.LU R129, [R1+0x230] ;  /* 0x0002300001817983 */ /* 0x000ea80000300800 */
[----:B------:R-:W-:Y:S04]  /*fcc0*/  STL [R1+0x224], R135 ;  /* 0x0002248701007387 */ /* 0x000fe80000100800 */
[----:B------:R0:W-:Y:S04]  /*fcd0*/  STL [R1+0x228], R131 ;  /* 0x0002288301007387 */ /* 0x0001e80000100800 */
[----:B0-----:R-:W4:Y:S04]  /*fce0*/  LDL.LU R131, [R1+0x234] ;  /* 0x0002340001837983 */ /* 0x001f280000300800 */
[----:B------:R-:W3:Y:S04]  /*fcf0*/  LDL.LU R133, [R1+0x238] ;  /* 0x0002380001857983 */ /* 0x000ee80000300800 */
[----:B------:R0:W-:Y:S04]  /*fd00*/  STL [R1+0x22c], R0 ;  /* 0x00022c0001007387 */ /* 0x0001e80000100800 */
[----:B------:R-:W3:Y:S04]  /*fd10*/  LDL.LU R135, [R1+0x23c] ;  /* 0x00023c0001877983 */ /* 0x000ee80000300800 */
        /* <DEDUP_REMOVED lines=12> */
[----:B0-----:R-:W3:Y:S01]  /*fde0*/  LDL.LU R0, [R1+0x270] ;  /* 0x0002700001007983 */ /* 0x001ee20000300800 */
[----:B--2---:R-:W-:-:S03]  /*fdf0*/  FADD R129, R128, R129 ;  /* 0x0000008180817221 */ /* 0x004fc60000000000 */
[----:B------:R-:W2:Y:S04]  /*fe00*/  LDL.LU R128, [R1+0x4c8] ;  /* 0x0004c80001807983 */ /* 0x000ea80000300800 */
[----:B------:R0:W-:Y:S04]  /*fe10*/  STL [R1+0x230], R129 ;  /* 0x0002308101007387 */ /* 0x0001e80000100800 */
[----:B0-----:R-:W2:Y:S01]  /*fe20*/  LDL.LU R129, [R1+0x4c4] ;  /* 0x0004c40001817983 */ /* 0x001ea20000300800 */
[----:B----4-:R-:W-:-:S03]  /*fe30*/  FADD R131, R130, R131 ;  /* 0x0000008382837221 */ /* 0x010fc60000000000 */
[----:B------:R-:W4:Y:S01]  /*fe40*/  LDL.LU R130, [R1+0x4c0] ;  /* 0x0004c00001827983 */ /* 0x000f220000300800 */
[----:B---3--:R-:W-:-:S03]  /*fe50*/  FADD R133, R132, R133 ;  /* 0x0000008584857221 */ /* 0x008fc60000000000 */
[----:B------:R0:W-:Y:S01]  /*fe60*/  STL [R1+0x234], R131 ;  /* 0x0002348301007387 */ /* 0x0001e20000100800 */
[----:B------:R-:W-:-:S03]  /*fe70*/  FADD R135, R134, R135 ;  /* 0x0000008786877221 */ /* 0x000fc60000000000 */
[----:B0-----:R-:W3:Y:S01]  /*fe80*/  LDL.LU R131, [R1+0x4bc] ;  /* 0x0004bc0001837983 */ /* 0x001ee20000300800 */
[----:B------:R-:W-:-:S03]  /*fe90*/  FADD R150, R151, R150 ;  /* 0x0000009697967221 */ /* 0x000fc60000000000 */
[----:B------:R-:W3:Y:S01]  /*fea0*/  LDL.LU R132, [R1+0x4b8] ;  /* 0x0004b80001847983 */ /* 0x000ee20000300800 */
[----:B------:R-:W-:-:S03]  /*feb0*/  FADD R148, R149, R148 ;  /* 0x0000009495947221 */ /* 0x000fc60000000000 */
[----:B------:R0:W-:Y:S01]  /*fec0*/  STL [R1+0x238], R133 ;  /* 0x0002388501007387 */ /* 0x0001e20000100800 */
[----:B------:R-:W-:-:S01]  /*fed0*/  FADD R146, R147, R146 ;  /* 0x0000009293927221 */ /* 0x000fc20000000000 */
[----:B------:R-:W-:Y:S02]  /*fee0*/  FADD R144, R145, R144 ;  /* 0x0000009091907221 */ /* 0x000fe40000000000 */
[----:B0-----:R-:W3:Y:S01]  /*fef0*/  LDL.LU R133, [R1+0x4b4] ;  /* 0x0004b40001857983 */ /* 0x001ee20000300800 */
[----:B------:R-:W-:-:S03]  /*ff00*/  FADD R143, R24, R143 ;  /* 0x0000008f188f7221 */ /* 0x000fc60000000000 */
[----:B------:R-:W3:Y:S01]  /*ff10*/  LDL.LU R134, [R1+0x4b0] ;  /* 0x0004b00001867983 */ /* 0x000ee20000300800 */
[----:B------:R-:W-:-:S03]  /*ff20*/  FADD R142, R25, R142 ;  /* 0x0000008e198e7221 */ /* 0x000fc60000000000 */
[----:B------:R0:W-:Y:S01]  /*ff30*/  STL [R1+0x23c], R135 ;  /* 0x00023c8701007387 */ /* 0x0001e20000100800 */
[----:B------:R-:W-:-:S01]  /*ff40*/  FADD R141, R26, R141 ;  /* 0x0000008d1a8d7221 */ /* 0x000fc20000000000 */
[----:B------:R-:W-:Y:S01]  /*ff50*/  FADD R140, R27, R140 ;  /* 0x0000008c1b8c7221 */ /* 0x000fe20000000000 */
[----:B------:R-:W-:-:S01]  /*ff60*/  FADD R139, R28, R139 ;  /* 0x0000008b1c8b7221 */ /* 0x000fc20000000000 */
[----:B0-----:R-:W3:Y:S01]  /*ff70*/  LDL.LU R135, [R1+0x4ac] ;  /* 0x0004ac0001877983 */ /* 0x001ee20000300800 */
[----:B------:R-:W-:-:S03]  /*ff80*/  FADD R138, R29, R138 ;  /* 0x0000008a1d8a7221 */ /* 0x000fc60000000000 */
[----:B------:R0:W-:Y:S01]  /*ff90*/  STL [R1+0x240], R150 ;  /* 0x0002409601007387 */ /* 0x0001e20000100800 */
[----:B------:R-:W-:-:S03]  /*ffa0*/  FADD R137, R30, R137 ;  /* 0x000000891e897221 */ /* 0x000fc60000000000 */
[----:B------:R1:W-:Y:S01]  /*ffb0*/  STL [R1+0x244], R148 ;  /* 0x0002449401007387 */ /* 0x0003e20000100800 */
[----:B------:R-:W-:-:S03]  /*ffc0*/  FADD R136, R31, R136 ;  /* 0x000000881f887221 */ /* 0x000fc60000000000 */
[----:B------:R1:W-:Y:S01]  /*ffd0*/  STL [R1+0x248], R146 ;  /* 0x0002489201007387 */ /* 0x0003e20000100800 */
[----:B------:R-:W-:-:S03]  /*ffe0*/  FADD R0, R32, R0 ;  /* 0x0000000020007221 */ /* 0x000fc60000000000 */
[----:B------:R1:W-:Y:S04]  /*fff0*/  STL [R1+0x24c], R144 ;  /* 0x00024c9001007387 */ /* 0x0003e80000100800 */
[----:B------:R1:W-:Y:S04]  /*10000*/  STL [R1+0x250], R143 ;  /* 0x0002508f01007387 */ /* 0x0003e80000100800 */
[----:B------:R1:W-:Y:S04]  /*10010*/  STL [R1+0x254], R142 ;  /* 0x0002548e01007387 */ /* 0x0003e80000100800 */
[----:B------:R1:W-:Y:S04]  /*10020*/  STL [R1+0x258], R141 ;  /* 0x0002588d01007387 */ /* 0x0003e80000100800 */
[----:B------:R1:W-:Y:S04]  /*10030*/  STL [R1+0x25c], R140 ;  /* 0x00025c8c01007387 */ /* 0x0003e80000100800 */
[----:B------:R1:W-:Y:S04]  /*10040*/  STL [R1+0x260], R139 ;  /* 0x0002608b01007387 */ /* 0x0003e80000100800 */
[----:B------:R1:W-:Y:S04]  /*10050*/  STL [R1+0x264], R138 ;  /* 0x0002648a01007387 */ /* 0x0003e80000100800 */
[----:B------:R-:W2:Y:S04]  /*10060*/  LDL.LU R151, [R1+0x274] ;  /* 0x0002740001977983 */ /* 0x000ea80000300800 */
[----:B------:R1:W-:Y:S04]  /*10070*/  STL [R1+0x268], R137 ;  /* 0x0002688901007387 */ /* 0x0003e80000100800 */
[----:B0-----:R-:W4:Y:S04]  /*10080*/  LDL.LU R150, [R1+0x278] ;  /* 0x0002780001967983 */ /* 0x001f280000300800 */
[----:B------:R0:W-:Y:S04]  /*10090*/  STL [R1+0x26c], R136 ;  /* 0x00026c8801007387 */ /* 0x0001e80000100800 */
[----:B------:R-:W3:Y:S04]  /*100a0*/  LDL.LU R149, [R1+0x27c] ;  /* 0x00027c0001957983 */ /* 0x000ee80000300800 */
[----:B------:R0:W-:Y:S04]  /*100b0*/  STL [R1+0x270], R0 ;  /* 0x0002700001007387 */ /* 0x0001e80000100800 */
[----:B-1----:R-:W3:Y:S04]  /*100c0*/  LDL.LU R148, [R1+0x280] ;  /* 0x0002800001947983 */ /* 0x002ee80000300800 */
        /* <DEDUP_REMOVED lines=11> */
[----:B0-----:R-:W3:Y:S04]  /*10180*/  LDL.LU R136, [R1+0x2b0] ;  /* 0x0002b00001887983 */ /* 0x001ee80000300800 */
[----:B------:R-:W3:Y:S01]  /*10190*/  LDL.LU R0, [R1+0x2b4] ;  /* 0x0002b40001007983 */ /* 0x000ee20000300800 */
[----:B--2---:R-:W-:-:S05]  /*101a0*/  FADD R151, R33, R151 ;  /* 0x0000009721977221 */ /* 0x004fca0000000000 */
[----:B------:R0:W-:Y:S01]  /*101b0*/  STL [R1+0x274], R151 ;  /* 0x0002749701007387 */ /* 0x0001e20000100800 */
[----:B----4-:R-:W-:-:S05]  /*101c0*/  FADD R150, R34, R150 ;  /* 0x0000009622967221 */ /* 0x010fca0000000000 */
[----:B------:R1:W-:Y:S01]  /*101d0*/  STL [R1+0x278], R150 ;  /* 0x0002789601007387 */ /* 0x0003e20000100800 */
[----:B---3--:R-:W-:-:S05]  /*101e0*/  FADD R149, R35, R149 ;  /* 0x0000009523957221 */ /* 0x008fca0000000000 */
[----:B------:R2:W-:Y:S01]  /*101f0*/  STL [R1+0x27c], R149 ;  /* 0x00027c9501007387 */ /* 0x0005e20000100800 */
[----:B------:R-:W-:-:S01]  /*10200*/  FADD R148, R36, R148 ;  /* 0x0000009424947221 */ /* 0x000fc20000000000 */
[----:B------:R-:W-:-:S04]  /*10210*/  FADD R147, R37, R147 ;  /* 0x0000009325937221 */ /* 0x000fc80000000000 */
[----:B------:R3:W-:Y:S01]  /*10220*/  STL [R1+0x280], R148 ;  /* 0x0002809401007387 */ /* 0x0007e20000100800 */
[----:B------:R-:W-:-:S03]  /*10230*/  FADD R146, R38, R146 ;  /* 0x0000009226927221 */ /* 0x000fc60000000000 */
        /* <DEDUP_REMOVED lines=20> */
[----:B0-----:R-:W4:Y:S01]  /*10380*/  LDL.LU R151, [R1+0x2b8] ;  /* 0x0002b80001977983 */ /* 0x001f220000300800 */
[----:B------:R-:W-:-:S03]  /*10390*/  FADD R0, R49, R0 ;  /* 0x0000000031007221 */ /* 0x000fc60000000000 */
[----:B------:R0:W-:Y:S04]  /*103a0*/  STL [R1+0x2ac], R137 ;  /* 0x0002ac8901007387 */ /* 0x0001e80000100800 */
[----:B-1----:R-:W4:Y:S04]  /*103b0*/  LDL.LU R150, [R1+0x2bc] ;  /* 0x0002bc0001967983 */ /* 0x002f280000300800 */
[----:B------:R1:W-:Y:S04]  /*103c0*/  STL [R1+0x2b0], R136 ;  /* 0x0002b08801007387 */ /* 0x0003e80000100800 */
[----:B--2---:R-:W2:Y:S04]  /*103d0*/  LDL.LU R149, [R1+0x2c0] ;  /* 0x0002c00001957983 */ /* 0x004ea80000300800 */
[----:B------:R1:W-:Y:S04]  /*103e0*/  STL [R1+0x2b4], R0 ;  /* 0x0002b40001007387 */ /* 0x0003e80000100800 */
[----:B---3--:R-:W3:Y:S04]  /*103f0*/  LDL.LU R148, [R1+0x2c4] ;  /* 0x0002c40001947983 */ /* 0x008ee80000300800 */
[----:B----4-:R-:W4:Y:S04]  /*10400*/  LDL.LU R147, [R1+0x2c8] ;  /* 0x0002c80001937983 */ /* 0x010f280000300800 */
[----:B------:R-:W4:Y:S04]  /*10410*/  LDL.LU R146, [R1+0x2cc] ;  /* 0x0002cc0001927983 */ /* 0x000f280000300800 */
        /* <DEDUP_REMOVED lines=8> */
[----:B0-----:R-:W4:Y:S04]  /*104a0*/  LDL.LU R137, [R1+0x2f0] ;  /* 0x0002f00001897983 */ /* 0x001f280000300800 */
[----:B-1----:R-:W4:Y:S04]  /*104b0*/  LDL.LU R136, [R1+0x2f4] ;  /* 0x0002f40001887983 */ /* 0x002f280000300800 */
[----:B------:R-:W4:Y:S01]  /*104c0*/  LDL.LU R0, [R1+0x2f8] ;  /* 0x0002f80001007983 */ /* 0x000f220000300800 */
[----:B------:R-:W-:-:S01]  /*104d0*/  FADD R151, R50, R151 ;  /* 0x0000009732977221 */ /* 0x000fc20000000000 */
[----:B------:R-:W-:-:S04]  /*104e0*/  FADD R150, R51, R150 ;  /* 0x0000009633967221 */ /* 0x000fc80000000000 */
[----:B------:R0:W-:Y:S01]  /*104f0*/  STL [R1+0x2b8], R151 ;  /* 0x0002b89701007387 */ /* 0x0001e20000100800 */
[----:B--2---:R-:W-:-:S03]  /*10500*/  FADD R149, R52, R149 ;  /* 0x0000009534957221 */ /* 0x004fc60000000000 */
[----:B------:R1:W-:Y:S01]  /*10510*/  STL [R1+0x2bc], R150 ;  /* 0x0002bc9601007387 */ /* 0x0003e20000100800 */
[----:B---3--:R-:W-:-:S03]  /*10520*/  FADD R148, R53, R148 ;  /* 0x0000009435947221 */ /* 0x008fc60000000000 */
[----:B------:R2:W-:Y:S01]  /*10530*/  STL [R1+0x2c0], R149 ;  /* 0x0002c09501007387 */ /* 0x0005e20000100800 */
[----:B----4-:R-:W-:-:S03]  /*10540*/  FADD R147, R54, R147 ;  /* 0x0000009336937221 */ /* 0x010fc60000000000 */
        /* <DEDUP_REMOVED lines=198> */
[----:B------:R-:W-:Y:S01]  /*111b0*/  STL [R1+0x3c8], R151 ;  /* 0x0003c89701007387 */ /* 0x000fe20000100800 */
[----:B--2---:R-:W-:-:S03]  /*111c0*/  FADD R149, R120, R149 ;  /* 0x0000009578957221 */ /* 0x004fc60000000000 */
[----:B------:R-:W-:Y:S01]  /*111d0*/  STL [R1+0x3cc], R150 ;  /* 0x0003cc9601007387 */ /* 0x000fe20000100800 */
[----:B---3--:R-:W-:-:S03]  /*111e0*/  FADD R148, R121, R148 ;  /* 0x0000009479947221 */ /* 0x008fc60000000000 */
[----:B------:R-:W-:Y:S01]  /*111f0*/  STL [R1+0x3d0], R149 ;  /* 0x0003d09501007387 */ /* 0x000fe20000100800 */
[----:B----4-:R-:W-:-:S03]  /*11200*/  FADD R147, R122, R147 ;  /* 0x000000937a937221 */ /* 0x010fc60000000000 */
[----:B------:R-:W-:Y:S01]  /*11210*/  STL [R1+0x3d4], R148 ;  /* 0x0003d49401007387 */ /* 0x000fe20000100800 */
[----:B------:R-:W-:-:S03]  /*11220*/  FADD R146, R123, R146 ;  /* 0x000000927b927221 */ /* 0x000fc60000000000 */
        /* <DEDUP_REMOVED lines=17> */
[----:B------:R-:W-:-:S01]  /*11340*/  FADD R137, R132, R137 ;  /* 0x0000008984897221 */ /* 0x000fc20000000000 */
[----:B------:R-:W-:Y:S02]  /*11350*/  FADD R136, R133, R136 ;  /* 0x0000008885887221 */ /* 0x000fe40000000000 */
[----:B------:R-:W-:Y:S04]  /*11360*/  STL [R1+0x3fc], R138 ;  /* 0x0003fc8a01007387 */ /* 0x000fe80000100800 */
[----:B------:R0:W-:Y:S04]  /*11370*/  STL [R1+0x404], R136 ;  /* 0x0004048801007387 */ /* 0x0001e80000100800 */
[----:B------:R1:W-:Y:S04]  /*11380*/  STL [R1+0x400], R137 ;  /* 0x0004008901007387 */ /* 0x0003e80000100800 */
[----:B0-----:R-:W2:Y:S01]  /*11390*/  LDL.LU R136, [R1+0x40c] ;  /* 0x00040c0001887983 */ /* 0x001ea20000300800 */
[----:B------:R-:W-:-:S03]  /*113a0*/  FADD R0, R134, R0 ;  /* 0x0000000086007221 */ /* 0x000fc60000000000 */
[----:B-1----:R-:W3:Y:S04]  /*113b0*/  LDL.LU R137, [R1+0x410] ;  /* 0x0004100001897983 */ /* 0x002ee80000300800 */
[----:B------:R-:W4:Y:S04]  /*113c0*/  LDL.LU R138, [R1+0x414] ;  /* 0x00041400018a7983 */ /* 0x000f280000300800 */
[----:B------:R0:W-:Y:S04]  /*113d0*/  STL [R1+0x408], R0 ;  /* 0x0004080001007387 */ /* 0x0001e80000100800 */
        /* <DEDUP_REMOVED lines=13> */
[----:B0-----:R-:W4:Y:S01]  /*114b0*/  LDL.LU R0, [R1+0x44c] ;  /* 0x00044c0001007983 */ /* 0x001f220000300800 */
[----:B--2---:R-:W-:-:S05]  /*114c0*/  FADD R136, R135, R136 ;  /* 0x0000008887887221 */ /* 0x004fca0000000000 */
[----:B------:R0:W-:Y:S04]  /*114d0*/  STL [R1+0x40c], R136 ;  /* 0x00040c8801007387 */ /* 0x0001e80000100800 */
[----:B0-----:R-:W3:Y:S02]  /*114e0*/  LDL.LU R136, [R1+0x4a8] ;  /* 0x0004a80001887983 */ /* 0x001ee40000300800 */
[----:B---3--:R-:W-:-:S05]  /*114f0*/  FADD R137, R136, R137 ;  /* 0x0000008988897221 */ /* 0x008fca0000000000 */
[----:B------:R0:W-:Y:S04]  /*11500*/  STL [R1+0x410], R137 ;  /* 0x0004108901007387 */ /* 0x0001e80000100800 */
[----:B0-----:R-:W4:Y:S02]  /*11510*/  LDL.LU R137, [R1+0x4a4] ;  /* 0x0004a40001897983 */ /* 0x001f240000300800 */
[----:B----4-:R-:W-:-:S05]  /*11520*/  FADD R138, R137, R138 ;  /* 0x0000008a898a7221 */ /* 0x010fca0000000000 */
[----:B------:R0:W-:Y:S04]  /*11530*/  STL [R1+0x414], R138 ;  /* 0x0004148a01007387 */ /* 0x0001e80000100800 */
[----:B0-----:R-:W2:Y:S02]  /*11540*/  LDL.LU R138, [R1+0x4a0] ;  /* 0x0004a000018a7983 */ /* 0x001ea40000300800 */
[----:B--2---:R-:W-:-:S05]  /*11550*/  FADD R139, R138, R139 ;  /* 0x0000008b8a8b7221 */ /* 0x004fca0000000000 */
        /* <DEDUP_REMOVED lines=37> */
[----:B0-----:R-:W2:Y:S01]  /*117b0*/  LDL.LU R151, [R1+0x46c] ;  /* 0x00046c0001977983 */ /* 0x001ea20000300800 */
[----:B------:R-:W-:Y:S01]  /*117c0*/  UMOV UR6, URZ ;  /* 0x0000003f00067c82 */ /* 0x000fe20008000000 */
[----:B--2---:R-:W-:-:S05]  /*117d0*/  FADD R0, R0, R151 ;  /* 0x0000009700007221 */ /* 0x004fca0000000000 */
[----:B------:R0:W-:Y:S02]  /*117e0*/  STL [R1+0x44c], R0 ;  /* 0x00044c0001007387 */ /* 0x0001e40000100800 */
.L_x_28:
[----:B------:R-:W-:Y:S05]  /*117f0*/  @!P2 BRA `(.L_x_29) ;  /* 0x000000000004a947 */ /* 0x000fea0003800000 */
[----:B------:R-:W-:Y:S01]  /*11800*/  BPT.TRAP 0x1 ;  /* 0x000000040000795c */ /* 0x000fe20000300000 */
.L_x_29:
[----:B-----5:R2:W-:Y:S04]  /*11810*/  STL [R1+0x46c], R2 ;  /* 0x00046c0201007387 */ /* 0x0205e80000100800 */
[----:B--2---:R-:W2:Y:S01]  /*11820*/  LDL R2, [R1+0x450] ;  /* 0x0004500001027983 */ /* 0x004ea20000100800 */
[----:B0-----:R-:W-:-:S05]  /*11830*/  IMAD.U32 R0, RZ, RZ, UR25 ;  /* 0x00000019ff007e24 */ /* 0x001fca000f8e00ff */
[----:B------:R-:W-:-:S05]  /*11840*/  @P0 LEA R0, R0, UR12, 0x3 ;  /* 0x0000000c00000c11 */ /* 0x000fca000f8e18ff */
[----:B------:R-:W-:Y:S01]  /*11850*/  @P0 VIADD R0, R0, 0x18 ;  /* 0x0000001800000836 */ /* 0x000fe20000000000 */
[----:B------:R-:W-:-:S06]  /*11860*/  UISETP.GT.U32.AND UP0, UPT, UR13, 0x1, UPT ;  /* 0x000000010d00788c */ /* 0x000fcc000bf04070 */
[----:B------:R-:W-:Y:S02]  /*11870*/  PLOP3.LUT P1, PT, PT, PT, UP0, 0x80, 0x0 ;  /* 0x000000000000781c */ /* 0x000fe40003f2f008 */
[----:B--2---:R-:W-:Y:S02]  /*11880*/  @P0 PRMT R0, R2, 0x654, R0 ;  /* 0x0000065402000816 */ /* 0x004fe40000000000 */
[----:B------:R0:W5:Y:S02]  /*11890*/  LDL.LU R2, [R1+0x46c] ;  /* 0x00046c0001027983 */ /* 0x0001640000300800 */
[----:B------:R0:W-:Y:S07]  /*118a0*/  @P0 SYNCS.ARRIVE.TRANS64.RED.A1T0 RZ, [R0+URZ], RZ ;  /* 0x000000ff00ff09a7 */ /* 0x0001ee000810043f */
[----:B------:R-:W-:Y:S05]  /*118b0*/  @P1 BRA `(.L_x_30) ;  /* 0x0000000000041947 */ /* 0x000fea0003800000 */
[----:B------:R-:W-:Y:S01]  /*118c0*/  BPT.TRAP 0x1 ;  /* 0x000000040000795c */ /* 0x000fe20000300000 */
.L_x_30:
[----:B------:R-:W-:Y:S02]  /*118d0*/  UISETP.GT.AND UP2, UPT, UR26, 0x1, UPT ;  /* 0x000000011a00788c */ /* 0x000fe4000bf44270 */
[----:B------:R-:W-:Y:S02]  /*118e0*/  UIADD3 UR23, UR23, 0x1, URZ ;  /* 0x0000000117177890 */ /* 0x000fe4000fffe03f */
[----:B------:R-:W-:Y:S02]  /*118f0*/  UIADD3 UR25, UR25, 0x1, URZ ;  /* 0x0000000119197890 */ /* 0x000fe4000fffe03f */
[----:B------:R-:W-:Y:S01]  /*11900*/  PLOP3.LUT P1, PT, PT, PT, UP2, 0x80, 0x0 ;  /* 0x000000000000781c */ /* 0x000fe20003f2f028 */
[----:B------:R-:W-:Y:S02]  /*11910*/  UISETP.NE.AND UP0, UPT, UR23, 0x3, UPT ;  /* 0x000000031700788c */ /* 0x000fe4000bf05270 */
[----:B------:R-:W-:Y:S02]  /*11920*/  UIADD3 UR16, UR26, -0x1, URZ ;  /* 0xffffffff1a107890 */ /* 0x000fe4000fffe03f */
[----:B------:R-:W-:-:S02]  /*11930*/  USEL UR8, URZ, 0x1, UP0 ;  /* 0x000000013f087887 */ /* 0x000fc40008000000 */
[----:B------:R-:W-:Y:S02]  /*11940*/  UISETP.NE.AND UP1, UPT, UR25, 0x3, UPT ;  /* 0x000000031900788c */ /* 0x000fe4000bf25270 */
[----:B------:R-:W-:Y:S02]  /*11950*/  ULOP3.LUT UR24, UR24, UR8, URZ, 0x3c, !UPT ;  /* 0x0000000818187292 */ /* 0x000fe4000f8e3c3f */
[----:B------:R-:W-:Y:S02]  /*11960*/  USEL UR23, UR23, URZ, UP0 ;  /* 0x0000003f17177287 */ /* 0x000fe40008000000 */
[----:B------:R-:W-:Y:S01]  /*11970*/  USEL UR25, UR25, URZ, UP1 ;  /* 0x0000003f19197287 */ /* 0x000fe20008800000 */
[----:B------:R-:W-:Y:S01]  /*11980*/  UMOV UR8, 0x1 ;  /* 0x0000000100087882 */ /* 0x000fe20000000000 */
[----:B------:R-:W-:Y:S01]  /*11990*/  UMOV UR26, UR16 ;  /* 0x00000010001a7c82 */ /* 0x000fe20008000000 */
[----:B------:R-:W-:Y:S09]  /*119a0*/  @P1 BRA `(.L_x_31) ;  /* 0xffffff7400741947 */ /* 0x000ff2000383ffff */
.L_x_23:
[----:B------:R-:W-:-:S04]  /*119b0*/  UISETP.NE.AND UP0, UPT, UR6, URZ, UPT ;  /* 0x0000003f0600728c */ /* 0x000fc8000bf05270 */
[----:B------:R-:W-:-:S06]  /*119c0*/  USEL UR6, URZ, 0x1, !UP0 ;  /* 0x000000013f067887 */ /* 0x000fcc000c000000 */
[----:B------:R-:W-:-:S13]  /*119d0*/  ISETP.NE.AND P1, PT, RZ, UR6, PT ;  /* 0x00000006ff007c0c */ /* 0x000fda000bf25270 */
[----:B------:R-:W-:Y:S05]  /*119e0*/  @!P1 BRA `(.L_x_32) ;  /* 0x0000003800189947 */ /* 0x000fea0003800000 */
[----:B------:R2:W-:Y:S04]  /*119f0*/  STL [R1+0x624], R41 ;  /* 0x0006242901007387 */ /* 0x0005e80000100800 */
[----:B--2---:R-:W2:Y:S04]  /*11a00*/  LDL.LU R41, [R1] ;  /* 0x0000000001297983 */ /* 0x004ea80000300800 */
[----:B------:R3:W-:Y:S04]  /*11a10*/  STL [R1+0x620], R42 ;  /* 0x0006202a01007387 */ /* 0x0007e80000100800 */
[----:B---3--:R-:W3:Y:S04]  /*11a20*/  LDL.LU R42, [R1+0x4] ;  /* 0x00000400012a7983 */ /* 0x008ee80000300800 */
[----:B------:R4:W-:Y:S04]  /*11a30*/  STL [R1+0x61c], R43 ;  /* 0x00061c2b01007387 */ /* 0x0009e80000100800 */
[----:B----4-:R-:W4:Y:S04]  /*11a40*/  LDL.LU R43, [R1+0x8] ;  /* 0x00000800012b7983 */ /* 0x010f280000300800 */
[----:B------:R0:W-:Y:S04]  /*11a50*/  STL [R1+0x618], R44 ;  /* 0x0006182c01007387 */ /* 0x0001e80000100800 */
[----:B0-----:R-:W4:Y:S04]  /*11a60*/  LDL.LU R44, [R1+0xc] ;  /* 0x00000c00012c7983 */ /* 0x001f280000300800 */
        /* <DEDUP_REMOVED lines=144> */
[----:B------:R-:W4:Y:S04]  /*12370*/  LDL.LU R0, [R1+0x204] ;  /* 0x0002040001007983 */ /* 0x000f280000300800 */
        /* <DEDUP_REMOVED lines=69> */
[----:B0-----:R-:W4:Y:S01]  /*127d0*/  LDL.LU R151, [R1+0x130] ;  /* 0x0001300001977983 */ /* 0x001f220000300800 */
[----:B--2--5:R-:W-:Y:S01]  /*127e0*/  FADD R2, R41, R2 ;  /* 0x0000000229027221 */ /* 0x024fe20000000000 */
[----:B---3--:R-:W-:Y:S01]  /*127f0*/  FADD R3, R42, R3 ;  /* 0x000000032a037221 */ /* 0x008fe20000000000 */
[----:B----4-:R-:W-:Y:S01]  /*12800*/  FADD R4, R43, R4 ;  /* 0x000000042b047221 */ /* 0x010fe20000000000 */
[----:B------:R-:W2:Y:S01]  /*12810*/  LDL.LU R41, [R1+0x624] ;  /* 0x0006240001297983 */ /* 0x000ea20000300800 */
[----:B------:R-:W-:Y:S01]  /*12820*/  FADD R5, R44, R5 ;  /* 0x000000052c057221 */ /* 0x000fe20000000000 */
[----:B------:R-:W-:-:S02]  /*12830*/  FADD R6, R45, R6 ;  /* 0x000000062d067221 */ /* 0x000fc40000000000 */
[----:B------:R-:W3:Y:S01]  /*12840*/  LDL.LU R42, [R1+0x620] ;  /* 0x00062000012a7983 */ /* 0x000ee20000300800 */
[----:B------:R-:W-:-:S03]  /*12850*/  FADD R7, R46, R7 ;  /* 0x000000072e077221 */ /* 0x000fc60000000000 */
[----:B------:R-:W4:Y:S01]  /*12860*/  LDL.LU R43, [R1+0x61c] ;  /* 0x00061c00012b7983 */ /* 0x000f220000300800 */
[----:B------:R-:W-:-:S03]  /*12870*/  FADD R8, R47, R8 ;  /* 0x000000082f087221 */ /* 0x000fc60000000000 */
[----:B------:R-:W2:Y:S01]  /*12880*/  LDL.LU R44, [R1+0x618] ;  /* 0x00061800012c7983 */ /* 0x000ea20000300800 */
[----:B------:R-:W-:-:S03]  /*12890*/  FADD R9, R48, R9 ;  /* 0x0000000930097221 */ /* 0x000fc60000000000 */
        /* <DEDUP_REMOVED lines=133> */
[----:B------:R-:W-:Y:S01]  /*130f0*/  FADD R204, R115, R204 ;  /* 0x000000cc73cc7221 */ /* 0x000fe20000000000 */
[----:B------:R-:W-:Y:S02]  /*13100*/  FADD R118, R119, R118 ;  /* 0x0000007677767221 */ /* 0x000fe40000000000 */
[----:B------:R-:W2:Y:S01]  /*13110*/  LDL.LU R112, [R1+0x508] ;  /* 0x0005080001707983 */ /* 0x000ea20000300800 */
[----:B------:R-:W-:-:S03]  /*13120*/  FADD R205, R116, R205 ;  /* 0x000000cd74cd7221 */ /* 0x000fc60000000000 */
[----:B------:R-:W2:Y:S01]  /*13130*/  LDL.LU R113, [R1+0x504] ;  /* 0x0005040001717983 */ /* 0x000ea20000300800 */
[----:B------:R-:W-:-:S03]  /*13140*/  FADD R0, R117, R0 ;  /* 0x0000000075007221 */ /* 0x000fc60000000000 */
[----:B------:R-:W2:Y:S01]  /*13150*/  LDL.LU R114, [R1+0x500] ;  /* 0x0005000001727983 */ /* 0x000ea20000300800 */
[----:B------:R-:W-:-:S03]  /*13160*/  FADD R208, R149, R208 ;  /* 0x000000d095d07221 */ /* 0x000fc60000000000 */
[----:B------:R-:W2:Y:S04]  /*13170*/  LDL.LU R115, [R1+0x4fc] ;  /* 0x0004fc0001737983 */ /* 0x000ea80000300800 */
[----:B------:R-:W2:Y:S01]  /*13180*/  LDL.LU R116, [R1+0x4f8] ;  /* 0x0004f80001747983 */ /* 0x000ea20000300800 */
[----:B------:R-:W-:Y:S01]  /*13190*/  FADD R207, R150, R207 ;  /* 0x000000cf96cf7221 */ /* 0x000fe20000000000 */
[----:B------:R-:W-:Y:S01]  /*131a0*/  FADD R206, R151, R206 ;  /* 0x000000ce97ce7221 */ /* 0x000fe20000000000 */
[----:B------:R-:W-:Y:S01]  /*131b0*/  FADD R237, R120, R237 ;  /* 0x000000ed78ed7221 */ /* 0x000fe20000000000 */
[----:B------:R-:W3:Y:S01]  /*131c0*/  LDL.LU R117, [R1+0x1b8] ;  /* 0x0001b80001757983 */ /* 0x000ee20000300800 */
[----:B------:R-:W-:Y:S01]  /*131d0*/  FADD R236, R121, R236 ;  /* 0x000000ec79ec7221 */ /* 0x000fe20000000000 */
[----:B------:R-:W-:Y:S01]  /*131e0*/  FADD R235, R122, R235 ;  /* 0x000000eb7aeb7221 */ /* 0x000fe20000000000 */
[----:B------:R-:W-:Y:S01]  /*131f0*/  FADD R234, R123, R234 ;  /* 0x000000ea7bea7221 */ /* 0x000fe20000000000 */
[----:B------:R-:W3:Y:S01]  /*13200*/  LDL.LU R149, [R1+0x208] ;  /* 0x0002080001957983 */ /* 0x000ee20000300800 */
[----:B------:R-:W-:Y:S01]  /*13210*/  FADD R233, R124, R233 ;  /* 0x000000e97ce97221 */ /* 0x000fe20000000000 */
[----:B------:R-:W-:Y:S01]  /*13220*/  FADD R232, R125, R232 ;  /* 0x000000e87de87221 */ /* 0x000fe20000000000 */
[----:B------:R-:W-:Y:S01]  /*13230*/  FADD R231, R126, R231 ;  /* 0x000000e77ee77221 */ /* 0x000fe20000000000 */
[----:B------:R0:W-:Y:S01]  /*13240*/  STL [R1+0x200], R118 ;  /* 0x0002007601007387 */ /* 0x0001e20000100800 */
[----:B------:R-:W-:Y:S01]  /*13250*/  FADD R230, R127, R230 ;  /* 0x000000e67fe67221 */ /* 0x000fe20000000000 */
        /* <DEDUP_REMOVED lines=8> */
[----:B0-----:R-:W4:Y:S01]  /*132e0*/  LDL.LU R118, [R1+0x1bc] ;  /* 0x0001bc0001767983 */ /* 0x001f220000300800 */
[----:B------:R-:W-:Y:S01]  /*132f0*/  FADD R215, R142, R215 ;  /* 0x000000d78ed77221 */ /* 0x000fe20000000000 */
[----:B------:R-:W-:Y:S01]  /*13300*/  FADD R224, R133, R224 ;  /* 0x000000e085e07221 */ /* 0x000fe20000000000 */
[----:B------:R-:W-:Y:S01]  /*13310*/  FADD R214, R143, R214 ;  /* 0x000000d68fd67221 */ /* 0x000fe20000000000 */
[----:B------:R0:W-:Y:S01]  /*13320*/  STL [R1+0x204], R0 ;  /* 0x0002040001007387 */ /* 0x0001e20000100800 */
[----:B------:R-:W-:Y:S01]  /*13330*/  FADD R223, R134, R223 ;  /* 0x000000df86df7221 */ /* 0x000fe20000000000 */
[----:B------:R-:W-:Y:S01]  /*13340*/  FADD R213, R144, R213 ;  /* 0x000000d590d57221 */ /* 0x000fe20000000000 */
[----:B------:R-:W-:Y:S01]  /*13350*/  FADD R222, R135, R222 ;  /* 0x000000de87de7221 */ /* 0x000fe20000000000 */
[----:B------:R-:W4:Y:S01]  /*13360*/  LDL.LU R150, [R1+0x20c] ;  /* 0x00020c0001967983 */ /* 0x000f220000300800 */
[----:B------:R-:W-:Y:S01]  /*13370*/  FADD R212, R145, R212 ;  /* 0x000000d491d47221 */ /* 0x000fe20000000000 */
[----:B------:R-:W-:Y:S01]  /*13380*/  FADD R221, R136, R221 ;  /* 0x000000dd88dd7221 */ /* 0x000fe20000000000 */
[----:B------:R-:W-:Y:S01]  /*13390*/  FADD R211, R146, R211 ;  /* 0x000000d392d37221 */ /* 0x000fe20000000000 */
[----:B------:R-:W2:Y:S01]  /*133a0*/  LDL.LU R119, [R1+0x1c0] ;  /* 0x0001c00001777983 */ /* 0x000ea20000300800 */
[----:B------:R-:W-:Y:S01]  /*133b0*/  FADD R220, R137, R220 ;  /* 0x000000dc89dc7221 */ /* 0x000fe20000000000 */
[----:B------:R-:W-:Y:S01]  /*133c0*/  FADD R210, R147, R210 ;  /* 0x000000d293d27221 */ /* 0x000fe20000000000 */
[----:B------:R-:W-:Y:S01]  /*133d0*/  FADD R219, R138, R219 ;  /* 0x000000db8adb7221 */ /* 0x000fe20000000000 */
[----:B------:R-:W2:Y:S01]  /*133e0*/  LDL.LU R151, [R1+0x210] ;  /* 0x0002100001977983 */ /* 0x000ea20000300800 */
[----:B------:R-:W-:-:S03]  /*133f0*/  FADD R209, R148, R209 ;  /* 0x000000d194d17221 */ /* 0x000fc60000000000 */
[----:B------:R-:W2:Y:S04]  /*13400*/  LDL.LU R120, [R1+0x1c4] ;  /* 0x0001c40001787983 */ /* 0x000ea80000300800 */
[----:B0-----:R-:W2:Y:S04]  /*13410*/  LDL.LU R0, [R1+0x214] ;  /* 0x0002140001007983 */ /* 0x001ea80000300800 */
        /* <DEDUP_REMOVED lines=28> */
[----:B---3--:R-:W-:-:S03]  /*135e0*/  FADD R149, R117, R149 ;  /* 0x0000009575957221 */ /* 0x008fc60000000000 */
[----:B------:R-:W3:Y:S04]  /*135f0*/  LDL.LU R117, [R1+0x4f4] ;  /* 0x0004f40001757983 */ /* 0x000ee80000300800 */
[----:B------:R0:W-:Y:S04]  /*13600*/  STL [R1+0x208], R149 ;  /* 0x0002089501007387 */ /* 0x0001e80000100800 */
[----:B0-----:R-:W3:Y:S01]  /*13610*/  LDL.LU R149, [R1+0x250] ;  /* 0x0002500001957983 */ /* 0x001ee20000300800 */
[----:B----4-:R-:W-:-:S03]  /*13620*/  FADD R150, R118, R150 ;  /* 0x0000009676967221 */ /* 0x010fc60000000000 */
[----:B------:R-:W4:Y:S04]  /*13630*/  LDL.LU R118, [R1+0x4f0] ;  /* 0x0004f00001767983 */ /* 0x000f280000300800 */
[----:B------:R0:W-:Y:S01]  /*13640*/  STL [R1+0x20c], R150 ;  /* 0x00020c9601007387 */ /* 0x0001e20000100800 */
[----:B--2---:R-:W-:-:S03]  /*13650*/  FADD R151, R119, R151 ;  /* 0x0000009777977221 */ /* 0x004fc60000000000 */
[----:B0-----:R-:W2:Y:S04]  /*13660*/  LDL.LU R150, [R1+0x254] ;  /* 0x0002540001967983 */ /* 0x001ea80000300800 */
[----:B------:R-:W4:Y:S04]  /*13670*/  LDL.LU R119, [R1+0x4ec] ;  /* 0x0004ec0001777983 */ /* 0x000f280000300800 */
[----:B------:R0:W-:Y:S04]  /*13680*/  STL [R1+0x210], R151 ;  /* 0x0002109701007387 */ /* 0x0001e80000100800 */
[----:B0-----:R-:W4:Y:S01]  /*13690*/  LDL.LU R151, [R1+0x258] ;  /* 0x0002580001977983 */ /* 0x001f220000300800 */
[----:B------:R-:W-:Y:S01]  /*136a0*/  FADD R0, R120, R0 ;  /* 0x0000000078007221 */ /* 0x000fe20000000000 */
[----:B------:R-:W-:-:S02]  /*136b0*/  FADD R122, R121, R122 ;  /* 0x0000007a797a7221 */ /* 0x000fc40000000000 */
[----:B------:R-:W4:Y:S01]  /*136c0*/  LDL.LU R120, [R1+0x4e8] ;  /* 0x0004e80001787983 */ /* 0x000f220000300800 */
[----:B------:R-:W-:-:S03]  /*136d0*/  FADD R124, R123, R124 ;  /* 0x0000007c7b7c7221 */ /* 0x000fc60000000000 */
[----:B------:R0:W-:Y:S01]  /*136e0*/  STL [R1+0x214], R0 ;  /* 0x0002140001007387 */ /* 0x0001e20000100800 */
[----:B------:R-:W-:-:S03]  /*136f0*/  FADD R126, R125, R126 ;  /* 0x0000007e7d7e7221 */ /* 0x000fc60000000000 */
[----:B0-----:R-:W4:Y:S04]  /*13700*/  LDL.LU R0, [R1+0x25c] ;  /* 0x00025c0001007983 */ /* 0x001f280000300800 */
[----:B------:R-:W4:Y:S04]  /*13710*/  LDL.LU R121, [R1+0x4e4] ;  /* 0x0004e40001797983 */ /* 0x000f280000300800 */
[----:B------:R0:W-:Y:S01]  /*13720*/  STL [R1+0x218], R122 ;  /* 0x0002187a01007387 */ /* 0x0001e20000100800 */
[----:B------:R-:W-:Y:S01]  /*13730*/  FADD R128, R127, R128 ;  /* 0x000000807f807221 */ /* 0x000fe20000000000 */
[----:B------:R-:W-:-:S02]  /*13740*/  FADD R139, R129, R139 ;  /* 0x0000008b818b7221 */ /* 0x000fc40000000000 */
[----:B0-----:R-:W4:Y:S04]  /*13750*/  LDL.LU R122, [R1+0x4e0] ;  /* 0x0004e000017a7983 */ /* 0x001f280000300800 */
[----:B------:R-:W4:Y:S04]  /*13760*/  LDL.LU R123, [R1+0x4dc] ;  /* 0x0004dc00017b7983 */ /* 0x000f280000300800 */
[----:B------:R0:W-:Y:S01]  /*13770*/  STL [R1+0x21c], R124 ;  /* 0x00021c7c01007387 */ /* 0x0001e20000100800 */
[----:B------:R-:W-:-:S03]  /*13780*/  FADD R140, R130, R140 ;  /* 0x0000008c828c7221 */ /* 0x000fc60000000000 */
        /* <DEDUP_REMOVED lines=34> */
[----:B------:R0:W-:Y:S04]  /*139b0*/  STL [R1+0x240], R145 ;  /* 0x0002409101007387 */ /* 0x0001e80000100800 */
[----:B0-----:R-:W4:Y:S04]  /*139c0*/  LDL.LU R145, [R1+0x278] ;  /* 0x0002780001917983 */ /* 0x001f280000300800 */
[----:B------:R-:W4:Y:S04]  /*139d0*/  LDL.LU R136, [R1+0x4a8] ;  /* 0x0004a80001887983 */ /* 0x000f280000300800 */
[----:B------:R0:W-:Y:S04]  /*139e0*/  STL [R1+0x244], R146 ;  /* 0x0002449201007387 */ /* 0x0001e80000100800 */
[----:B0-----:R-:W4:Y:S04]  /*139f0*/  LDL.LU R146, [R1+0x27c] ;  /* 0x00027c0001927983 */ /* 0x001f280000300800 */
[----:B------:R-:W4:Y:S04]  /*13a00*/  LDL.LU R137, [R1+0x4a4] ;  /* 0x0004a40001897983 */ /* 0x000f280000300800 */
[----:B------:R0:W-:Y:S04]  /*13a10*/  STL [R1+0x248], R147 ;  /* 0x0002489301007387 */ /* 0x0001e80000100800 */
[----:B0-----:R-:W4:Y:S04]  /*13a20*/  LDL.LU R147, [R1+0x280] ;  /* 0x0002800001937983 */ /* 0x001f280000300800 */
[----:B------:R-:W4:Y:S01]  /*13a30*/  LDL.LU R138, [R1+0x4a0] ;  /* 0x0004a000018a7983 */ /* 0x000f220000300800 */
[----:B---3--:R-:W-:-:S03]  /*13a40*/  FADD R149, R24, R149 ;  /* 0x0000009518957221 */ /* 0x008fc60000000000 */
[----:B------:R0:W-:Y:S04]  /*13a50*/  STL [R1+0x24c], R148 ;  /* 0x00024c9401007387 */ /* 0x0001e80000100800 */
[----:B0-----:R-:W3:Y:S04]  /*13a60*/  LDL.LU R148, [R1+0x284] ;  /* 0x0002840001947983 */ /* 0x001ee80000300800 */
[----:B------:R0:W-:Y:S01]  /*13a70*/  STL [R1+0x250], R149 ;  /* 0x0002509501007387 */ /* 0x0001e20000100800 */
[----:B--2---:R-:W-:-:S03]  /*13a80*/  FADD R150, R25, R150 ;  /* 0x0000009619967221 */ /* 0x004fc60000000000 */
[----:B0-----:R-:W2:Y:S04]  /*13a90*/  LDL.LU R149, [R1+0x288] ;  /* 0x0002880001957983 */ /* 0x001ea80000300800 */
[----:B------:R0:W-:Y:S04]  /*13aa0*/  STL [R1+0x254], R150 ;  /* 0x0002549601007387 */ /* 0x0001e80000100800 */
[----:B0-----:R-:W2:Y:S01]  /*13ab0*/  LDL.LU R150, [R1+0x28c] ;  /* 0x00028c0001967983 */ /* 0x001ea20000300800 */
[----:B----4-:R-:W-:-:S05]  /*13ac0*/  FADD R151, R26, R151 ;  /* 0x000000971a977221 */ /* 0x010fca0000000000 */
[----:B------:R0:W-:Y:S04]  /*13ad0*/  STL [R1+0x258], R151 ;  /* 0x0002589701007387 */ /* 0x0001e80000100800 */
[----:B0-----:R-:W4:Y:S01]  /*13ae0*/  LDL.LU R151, [R1+0x290] ;  /* 0x0002900001977983 */ /* 0x001f220000300800 */
[----:B------:R-:W-:-:S03]  /*13af0*/  FADD R0, R27, R0 ;  /* 0x000000001b007221 */ /* 0x000fc60000000000 */
[----:B------:R-:W4:Y:S04]  /*13b00*/  LDL.LU R27, [R1+0x2c8] ;  /* 0x0002c800011b7983 */ /* 0x000f280000300800 */
[----:B------:R-:W4:Y:S04]  /*13b10*/  LDL.LU R26, [R1+0x2cc] ;  /* 0x0002cc00011a7983 */ /* 0x000f280000300800 */
[----:B------:R-:W4:Y:S04]  /*13b20*/  LDL.LU R25, [R1+0x2d0] ;  /* 0x0002d00001197983 */ /* 0x000f280000300800 */
[----:B------:R0:W-:Y:S04]  /*13b30*/  STL [R1+0x25c], R0 ;  /* 0x00025c0001007387 */ /* 0x0001e80000100800 */
[----:B------:R-:W4:Y:S04]  /*13b40*/  LDL.LU R24, [R1+0x2d4] ;  /* 0x0002d40001187983 */ /* 0x000f280000300800 */
[----:B0-----:R-:W4:Y:S01]  /*13b50*/  LDL.LU R0, [R1+0x2d8] ;  /* 0x0002d80001007983 */ /* 0x001f220000300800 */
[----:B------:R-:W-:-:S05]  /*13b60*/  FADD R139, R28, R139 ;  /* 0x0000008b1c8b7221 */ /* 0x000fca0000000000 */
[----:B------:R0:W-:Y:S04]  /*13b70*/  STL [R1+0x260], R139 ;  /* 0x0002608b01007387 */ /* 0x0001e80000100800 */
[----:B0-----:R-:W4:Y:S01]  /*13b80*/  LDL.LU R139, [R1+0x49c] ;  /* 0x00049c00018b7983 */ /* 0x001f220000300800 */
[----:B------:R-:W-:-:S03]  /*13b90*/  FADD R140, R29, R140 ;  /* 0x0000008c1d8c7221 */ /* 0x000fc60000000000 */
[----:B------:R-:W4:Y:S04]  /*13ba0*/  LDL.LU R28, [R1+0x2c4] ;  /* 0x0002c400011c7983 */ /* 0x000f280000300800 */
        /* <DEDUP_REMOVED lines=30> */
[----:B---3--:R-:W-:-:S03]  /*13d90*/  FADD R148, R37, R148 ;  /* 0x0000009425947221 */ /* 0x008fc60000000000 */
[----:B------:R-:W3:Y:S04]  /*13da0*/  LDL.LU R36, [R1+0x2a4] ;  /* 0x0002a40001247983 */ /* 0x000ee80000300800 */
[----:B------:R0:W-:Y:S01]  /*13db0*/  STL [R1+0x284], R148 ;  /* 0x0002849401007387 */ /* 0x0001e20000100800 */
[----:B--2---:R-:W-:-:S03]  /*13dc0*/  FADD R149, R38, R149 ;  /* 0x0000009526957221 */ /* 0x004fc60000000000 */
[----:B0-----:R-:W2:Y:S04]  /*13dd0*/  LDL.LU R148, [R1+0x478] ;  /* 0x0004780001947983 */ /* 0x001ea80000300800 */
[----:B------:R-:W2:Y:S04]  /*13de0*/  LDL.LU R37, [R1+0x2a0] ;  /* 0x0002a00001257983 */ /* 0x000ea80000300800 */
[----:B------:R0:W-:Y:S01]  /*13df0*/  STL [R1+0x288], R149 ;  /* 0x0002889501007387 */ /* 0x0001e20000100800 */
[----:B------:R-:W-:-:S03]  /*13e00*/  FADD R150, R39, R150 ;  /* 0x0000009627967221 */ /* 0x000fc60000000000 */
[----:B0-----:R-:W2:Y:S04]  /*13e10*/  LDL.LU R149, [R1+0x474] ;  /* 0x0004740001957983 */ /* 0x001ea80000300800 */
[----:B------:R-:W2:Y:S04]  /*13e20*/  LDL.LU R38, [R1+0x29c] ;  /* 0x00029c0001267983 */ /* 0x000ea80000300800 */
[----:B------:R0:W-:Y:S01]  /*13e30*/  STL [R1+0x28c], R150 ;  /* 0x00028c9601007387 */ /* 0x0001e20000100800 */
[----:B----4-:R-:W-:-:S03]  /*13e40*/  FADD R151, R40, R151 ;  /* 0x0000009728977221 */ /* 0x010fc60000000000 */
[----:B0-----:R-:W4:Y:S04]  /*13e50*/  LDL.LU R150, [R1+0x470] ;  /* 0x0004700001967983 */ /* 0x001f280000300800 */
[----:B------:R-:W4:Y:S04]  /*13e60*/  LDL.LU R39, [R1+0x298] ;  /* 0x0002980001277983 */ /* 0x000f280000300800 */
[----:B------:R0:W-:Y:S04]  /*13e70*/  STL [R1+0x290], R151 ;  /* 0x0002909701007387 */ /* 0x0001e80000100800 */
[----:B0-----:R-:W4:Y:S04]  /*13e80*/  LDL.LU R151, [R1+0x46c] ;  /* 0x00046c0001977983 */ /* 0x001f280000300800 */
[----:B------:R-:W4:Y:S01]  /*13e90*/  LDL.LU R40, [R1+0x294] ;  /* 0x0002940001287983 */ /* 0x000f220000300800 */
        /* <DEDUP_REMOVED lines=13> */
[----:B---3--:R-:W-:Y:S01]  /*13f70*/  FADD R36, R45, R36 ;  /* 0x000000242d247221 */ /* 0x008fe20000000000 */
[----:B--2---:R-:W-:Y:S01]  /*13f80*/  FADD R37, R44, R37 ;  /* 0x000000252c257221 */ /* 0x004fe20000000000 */
[----:B------:R-:W-:Y:S01]  /*13f90*/  FADD R38, R43, R38 ;  /* 0x000000262b267221 */ /* 0x000fe20000000000 */
[----:B----4-:R-:W-:Y:S01]  /*13fa0*/  FADD R39, R42, R39 ;  /* 0x000000272a277221 */ /* 0x010fe20000000000 */
[----:B------:R-:W-:-:S05]  /*13fb0*/  FADD R40, R41, R40 ;  /* 0x0000002829287221 */ /* 0x000fca0000000000 */
[----:B------:R0:W-:Y:S04]  /*13fc0*/  STL [R1+0x294], R40 ;  /* 0x0002942801007387 */ /* 0x0001e80000100800 */
        /* <DEDUP_REMOVED lines=14> */
[----:B------:R-:W4:Y:S04]  /*140b0*/  LDL.LU R53, [R1+0x2dc] ;  /* 0x0002dc0001357983 */ /* 0x000f280000300800 */
[----:B------:R1:W-:Y:S04]  /*140c0*/  STL [R1+0x2d0], R25 ;  /* 0x0002d01901007387 */ /* 0x0003e80000100800 */
[----:B------:R-:W4:Y:S04]  /*140d0*/  LDL.LU R52, [R1+0x2e0] ;  /* 0x0002e00001347983 */ /* 0x000f280000300800 */
[----:B------:R1:W-:Y:S04]  /*140e0*/  STL [R1+0x2d4], R24 ;  /* 0x0002d41801007387 */ /* 0x0003e80000100800 */
        /* <DEDUP_REMOVED lines=13> */
[----:B--2---:R-:W2:Y:S04]  /*141c0*/  LDL.LU R39, [R1+0x314] ;  /* 0x0003140001277983 */ /* 0x004ea80000300800 */
[----:B---3--:R-:W3:Y:S04]  /*141d0*/  LDL.LU R38, [R1+0x318] ;  /* 0x0003180001267983 */ /* 0x008ee80000300800 */
[----:B----4-:R-:W4:Y:S04]  /*141e0*/  LDL.LU R37, [R1+0x31c] ;  /* 0x00031c0001257983 */ /* 0x010f280000300800 */
[----:B-1----:R-:W4:Y:S04]  /*141f0*/  LDL.LU R36, [R1+0x320] ;  /* 0x0003200001247983 */ /* 0x002f280000300800 */
        /* <DEDUP_REMOVED lines=12> */
[----:B------:R-:W4:Y:S01]  /*142c0*/  LDL.LU R0, [R1+0x354] ;  /* 0x0003540001007983 */ /* 0x000f220000300800 */
[----:B------:R-:W-:Y:S01]  /*142d0*/  FADD R53, R59, R53 ;  /* 0x000000353b357221 */ /* 0x000fe20000000000 */
        /* <DEDUP_REMOVED lines=74> */
[----:B--2---:R-:W2:Y:S04]  /*14780*/  LDL.LU R40, [R1+0x38c] ;  /* 0x00038c0001287983 */ /* 0x004ea80000300800 */
        /* <DEDUP_REMOVED lines=167> */
[----:B------:R-:W-:Y:S01]  /*15200*/  FADD R24, R150, R24 ;  /* 0x0000001896187221 */ /* 0x000fe20000000000 */
[----:B------:R-:W-:-:S05]  /*15210*/  FADD R0, R0, R151 ;  /* 0x0000009700007221 */ /* 0x000fca0000000000 */
[----:B------:R0:W-:Y:S04]  /*15220*/  STL [R1+0x44c], R0 ;  /* 0x00044c0001007387 */ /* 0x0001e80000100800 */
[----:B------:R0:W-:Y:S04]  /*15230*/  STL [R1+0x444], R25 ;  /* 0x0004441901007387 */ /* 0x0001e80000100800 */
[----:B------:R0:W-:Y:S02]  /*15240*/  STL [R1+0x448], R24 ;  /* 0x0004481801007387 */ /* 0x0001e40000100800 */
.L_x_32:
[----:B0-----:R-:W0:Y:S02]  /*15250*/  LDC R0, c[0x0][0x28c] ;  /* 0x0000a300ff007b82 */ /* 0x001e240000000800 */
[----:B0-----:R-:W-:-:S13]  /*15260*/  ISETP.GE.AND P1, PT, R0, 0x1, PT ;  /* 0x000000010000780c */ /* 0x001fda0003f26270 */
[----:B------:R-:W-:Y:S05]  /*15270*/  @!P1 BRA `(.L_x_33) ;  /* 0x00000000005c9947 */ /* 0x000fea0003800000 */
[----:B------:R-:W-:-:S06]  /*15280*/  UISETP.NE.AND UP0, UPT, UR22, 0x3, UPT ;  /* 0x000000031600788c */ /* 0x000fcc000bf05270 */
[----:B------:R-:W-:-:S13]  /*15290*/  PLOP3.LUT P1, PT, PT, PT, UP0, 0x80, 0x0 ;  /* 0x000000000000781c */ /* 0x000fda0003f2f008 */
[----:B------:R-:W-:Y:S05]  /*152a0*/  @!P1 BRA `(.L_x_34) ;  /* 0x0000000000049947 */ /* 0x000fea0003800000 */
[----:B------:R-:W-:Y:S01]  /*152b0*/  BPT.TRAP 0x1 ;  /* 0x000000040000795c */ /* 0x000fe20000300000 */
.L_x_34:
[----:B------:R-:W-:Y:S04]  /*152c0*/  BSSY B0, `(.L_x_35) ;  /* 0x000000e000007945 */ /* 0x000fe80003800000 */
[----:B------:R-:W-:Y:S05]  /*152d0*/  @!P0 BRA `(.L_x_36) ;  /* 0x0000000000308947 */ /* 0x000fea0003800000 */
[----:B------:R-:W2:Y:S01]  /*152e0*/  LDL R24, [R1+0x450] ;  /* 0x0004500001187983 */ /* 0x000ea20000100800 */
[----:B------:R-:W-:-:S04]  /*152f0*/  UISETP.LT.AND UP0, UPT, UR10, 0x1, UPT ;  /* 0x000000010a00788c */ /* 0x000fc8000bf01270 */
[----:B------:R-:W-:-:S04]  /*15300*/  USEL UR8, UR10, 0x1, UP0 ;  /* 0x000000010a087887 */ /* 0x000fc80008000000 */
[----:B------:R-:W-:-:S04]  /*15310*/  UIADD3 UR8, UR5, UR10, -UR8 ;  /* 0x0000000a05087290 */ /* 0x000fc8000fffe808 */
[----:B------:R-:W-:-:S04]  /*15320*/  UIMAD.WIDE.U32 UR6, UR8, -0x55555555, URZ ;  /* 0xaaaaaaab080678a5 */ /* 0x000fc8000f8e003f */
[----:B------:R-:W-:-:S04]  /*15330*/  USHF.R.U32.HI UR6, URZ, 0x1, UR7 ;  /* 0x000000013f067899 */ /* 0x000fc80008011607 */
[----:B------:R-:W-:-:S04]  /*15340*/  UIMAD UR8, UR6, -0x3, UR8 ;  /* 0xfffffffd060878a4 */ /* 0x000fc8000f8e0208 */
[----:B------:R-:W-:-:S04]  /*15350*/  ULEA UR8, UR8, UR12, 0x3 ;  /* 0x0000000c08087291 */ /* 0x000fc8000f8e183f */
[----:B------:R-:W-:-:S06]  /*15360*/  UIADD3 UR8, UR8, 0x18, URZ ;  /* 0x0000001808087890 */ /* 0x000fcc000fffe03f */
[----:B------:R-:W-:-:S05]  /*15370*/  IMAD.U32 R0, RZ, RZ, UR8 ;  /* 0x00000008ff007e24 */ /* 0x000fca000f8e00ff */
[----:B--2---:R-:W-:-:S04]  /*15380*/  PRMT R0, R24, 0x654, R0 ;  /* 0x0000065418007816 */ /* 0x004fc80000000000 */
[----:B------:R0:W-:Y:S03]  /*15390*/  SYNCS.ARRIVE.TRANS64.RED.A1T0 RZ, [R0+URZ], RZ ;  /* 0x000000ff00ff79a7 */ /* 0x0001e6000810043f */
.L_x_36:
[----:B------:R-:W-:Y:S05]  /*153a0*/  BSYNC B0 ;  /* 0x0000000000007941 */ /* 0x000fea0003800000 */
.L_x_35:
[----:B------:R-:W-:-:S06]  /*153b0*/  UISETP.GT.U32.AND UP0, UPT, UR13, 0x1, UPT ;  /* 0x000000010d00788c */ /* 0x000fcc000bf04070 */
[----:B------:R-:W-:-:S13]  /*153c0*/  PLOP3.LUT P1, PT, PT, PT, UP0, 0x80, 0x0 ;  /* 0x000000000000781c */ /* 0x000fda0003f2f008 */
[----:B------:R-:W-:Y:S05]  /*153d0*/  @P1 BRA `(.L_x_33) ;  /* 0x0000000000041947 */ /* 0x000fea0003800000 */
[----:B------:R-:W-:Y:S01]  /*153e0*/  BPT.TRAP 0x1 ;  /* 0x000000040000795c */ /* 0x000fe20000300000 */
.L_x_33:
[----:B------:R-:W2:Y:S01]  /*153f0*/  LDL.LU R28, [R1+0x460] ;  /* 0x00046000011c7983 */ /* 0x000ea20000300800 */
[----:B------:R-:W3:Y:S01]  /*15400*/  LDC R25, c[0x0][0x288] ;  /* 0x0000a200ff197b82 */ /* 0x000ee20000000800 */
[----:B------:R-:W4:Y:S01]  /*15410*/  S2R R27, SR_TID.X ;  /* 0x00000000001b7919 */ /* 0x000f220000002100 */
[----:B------:R-:W-:Y:S01]  /*15420*/  UIADD3 UR8, UR10, UR5, URZ ;  /* 0x000000050a087290 */ /* 0x000fe2000fffe03f */
[----:B------:R-:W-:Y:S01]  /*15430*/  ULDC UR6, c[0x0][0x284] ;  /* 0x0000a10000067ab9 */ /* 0x000fe20000000800 */
[----:B------:R-:W0:Y:S01]  /*15440*/  LDL.LU R26, [R1+0x45c] ;  /* 0x00045c00011a7983 */ /* 0x000e220000300800 */
[----:B------:R-:W-:Y:S01]  /*15450*/  USHF.R.S32.HI UR11, URZ, 0x1f, UR9 ;  /* 0x0000001f3f0b7899 */ /* 0x000fe20008011409 */
[----:B------:R-:W-:Y:S01]  /*15460*/  IMAD.MOV.U32 R41, RZ, RZ, -0x1 ;  /* 0xffffffffff297424 */ /* 0x000fe200078e00ff */
[----:B------:R-:W-:Y:S01]  /*15470*/  UISETP.GT.U32.AND UP0, UPT, UR8, 0x2, UPT ;  /* 0x000000020800788c */ /* 0x000fe2000bf04070 */
[----:B------:R-:W-:Y:S01]  /*15480*/  ULDC.64 UR16, c[0x0][0x5d0] ;  /* 0x0001740000107ab9 */ /* 0x000fe20000000a00 */
[----:B------:R-:W-:-:S02]  /*15490*/  UISETP.GE.U32.AND UP1, UPT, UR10, 0x3, UPT ;  /* 0x000000030a00788c */ /* 0x000fc4000bf26070 */
[----:B------:R-:W-:Y:S02]  /*154a0*/  UIMAD UR5, UR11, UR16, URZ ;  /* 0x000000100b0572a4 */ /* 0x000fe4000f8e023f */
[----:B------:R-:W-:Y:S01]  /*154b0*/  UISETP.LT.U32.AND UP0, UPT, UR10, 0x3, UP0 ;  /* 0x000000030a00788c */ /* 0x000fe20008701070 */
[C---:B----4-:R-:W-:Y:S01]  /*154c0*/  LOP3.LUT R24, R27.reuse, 0x3, RZ, 0xc0, !PT ;  /* 0x000000031b187812 */ /* 0x050fe200078ec0ff */
[----:B------:R-:W-:Y:S01]  /*154d0*/  IMAD.SHL.U32 R32, R27, 0x2, RZ ;  /* 0x000000021b207824 */ /* 0x000fe200078e00ff */
[----:B------:R-:W-:-:S03]  /*154e0*/  SHF.R.U32.HI R34, RZ, 0x7, R27 ;  /* 0x00000007ff227819 */ /* 0x000fc6000001161b */
[----:B---3--:R-:W-:Y:S01]  /*154f0*/  IMAD R24, R24, -0x2, R25 ;  /* 0xfffffffe18187824 */ /* 0x008fe200078e0219 */
[----:B------:R-:W-:Y:S02]  /*15500*/  LOP3.LUT R34, R34, 0x1, RZ, 0xc0, !PT ;  /* 0x0000000122227812 */ /* 0x000fe400078ec0ff */
[----:B------:R-:W-:-:S03]  /*15510*/  LOP3.LUT R32, R32, 0x6, RZ, 0xc0, !PT ;  /* 0x0000000620207812 */ /* 0x000fc600078ec0ff */
[----:B------:R-:W-:Y:S02]  /*15520*/  IMAD.SHL.U32 R35, R34, 0x40, RZ ;  /* 0x0000004022237824 */ /* 0x000fe400078e00ff */
[----:B--2---:R-:W-:-:S04]  /*15530*/  IMAD.WIDE R38, R28, 0x100, RZ ;  /* 0x000001001c267825 */ /* 0x004fc800078e02ff */
[----:B0-----:R-:W-:Y:S01]  /*15540*/  IMAD.SHL.U32 R0, R26, 0x100, RZ ;  /* 0x000001001a007824 */ /* 0x001fe200078e00ff */
[----:B------:R-:W-:Y:S01]  /*15550*/  PRMT R32, R32, 0x6540, R26 ;  /* 0x0000654020207816 */ /* 0x000fe2000000001a */
[----:B------:R-:W-:-:S03]  /*15560*/  IMAD.U32 R26, RZ, RZ, UR16 ;  /* 0x00000010ff1a7e24 */ /* 0x000fc6000f8e00ff */
[----:B------:R-:W-:Y:S01]  /*15570*/  ISETP.GE.AND P1, PT, R0, R25, PT ;  /* 0x000000190000720c */ /* 0x000fe20003f26270 */
[----:B------:R-:W-:Y:S01]  /*15580*/  IMAD.IADD R0, R24, 0x1, -R0 ;  /* 0x0000000118007824 */ /* 0x000fe200078e0a00 */
[----:B------:R-:W-:Y:S02]  /*15590*/  SHF.R.U32.HI R24, RZ, 0x2, R27 ;  /* 0x00000002ff187819 */ /* 0x000fe4000001161b */
[----:B------:R-:W-:Y:S02]  /*155a0*/  LOP3.LUT R25, R27, 0x60, RZ, 0xc0, !PT ;  /* 0x000000601b197812 */ /* 0x000fe400078ec0ff */
[----:B------:R-:W-:Y:S02]  /*155b0*/  LOP3.LUT R24, R24, 0x7, RZ, 0xc0, !PT ;  /* 0x0000000718187812 */ /* 0x000fe400078ec0ff */
[----:B------:R-:W-:Y:S02]  /*155c0*/  SHF.R.U32.HI R25, RZ, 0x1, R25 ;  /* 0x00000001ff197819 */ /* 0x000fe40000011619 */
[----:B------:R-:W-:-:S02]  /*155d0*/  LOP3.LUT R35, R35, 0x40, R24, 0xe2, !PT ;  /* 0x0000004023237812 */ /* 0x000fc400078ee218 */
[----:B------:R-:W-:Y:S02]  /*155e0*/  IADD3 R24, RZ, -R25, -R24 ;  /* 0x80000019ff187210 */ /* 0x000fe40007ffe818 */
[----:B------:R-:W-:Y:S02]  /*155f0*/  SHF.R.S32.HI R33, RZ, 0x1f, R32 ;  /* 0x0000001fff217819 */ /* 0x000fe40000011420 */
[----:B------:R-:W-:Y:S01]  /*15600*/  LOP3.LUT R35, R38, R35, R25, 0xfe, !PT ;  /* 0x0000002326237212 */ /* 0x000fe200078efe19 */
[----:B------:R-:W-:Y:S02]  /*15610*/  IMAD R34, R34, -0x40, R24 ;  /* 0xffffffc022227824 */ /* 0x000fe400078e0218 */
[----:B------:R-:W-:Y:S02]  /*15620*/  IMAD.SHL.U32 R24, R28, 0x100, RZ ;  /* 0x000001001c187824 */ /* 0x000fe400078e00ff */
[----:B------:R-:W-:-:S03]  /*15630*/  IMAD.WIDE.U32 R26, R26, UR9, R32 ;  /* 0x000000091a1a7c25 */ /* 0x000fc6000f8e0020 */
[C---:B------:R-:W-:Y:S02]  /*15640*/  IADD3 R34, -R24.reuse, UR6, R34 ;  /* 0x0000000618227c10 */ /* 0x040fe4000fffe122 */
[----:B------:R-:W-:Y:S01]  /*15650*/  ISETP.GE.OR P1, PT, R24, UR6, P1 ;  /* 0x0000000618007c0c */ /* 0x000fe20008f26670 */
[----:B------:R-:W-:-:S04]  /*15660*/  UIMAD.WIDE.U32 UR6, UR8, -0x55555555, URZ ;  /* 0xaaaaaaab080678a5 */ /* 0x000fc8000f8e003f */
[----:B------:R-:W-:Y:S02]  /*15670*/  USHF.R.U32.HI UR6, URZ, 0x1, UR7 ;  /* 0x000000013f067899 */ /* 0x000fe40008011607 */
[----:B------:R-:W-:Y:S02]  /*15680*/  UIMAD UR7, UR9, UR17, UR5 ;  /* 0x00000011090772a4 */ /* 0x000fe4000f8e0205 */
[----:B------:R-:W-:-:S04]  /*15690*/  USEL UR5, URZ, 0x1, !UP0 ;  /* 0x000000013f057887 */ /* 0x000fc8000c000000 */
[----:B------:R-:W-:Y:S01]  /*156a0*/  ULOP3.LUT UR4, UR4, UR5, URZ, 0x3c, !UPT ;  /* 0x0000000504047292 */ /* 0x000fe2000f8e3c3f */
[----:B------:R-:W-:Y:S01]  /*156b0*/  VIADD R27, R27, UR7 ;  /* 0x000000071b1b7c36 */ /* 0x000fe20008000000 */
[----:B------:R-:W-:Y:S02]  /*156c0*/  UIMAD UR5, UR6, -0x3, UR8 ;  /* 0xfffffffd060578a4 */ /* 0x000fe4000f8e0208 */
[----:B------:R-:W-:Y:S01]  /*156d0*/  @UP1 ULOP3.LUT UR4, UR4, 0x1, UR6, 0x78, !UPT ;  /* 0x0000000104041892 */ /* 0x000fe2000f8e7806 */
[----:B------:R-:W-:Y:S11]  /*156e0*/  @P1 BRA `(.L_x_37) ;  /* 0x0000012400ac1947 */ /* 0x000ff60003800000 */
[----:B------:R-:W0:Y:S01]  /*156f0*/  LDC.64 R28, c[0x0][0x5c8] ;  /* 0x00017200ff1c7b82 */ /* 0x000e220000000a00 */
[----:B------:R-:W-:Y:S01]  /*15700*/  ULDC.64 UR6, c[0x0][0x5c0] ;  /* 0x0001700000067ab9 */ /* 0x000fe20000000a00 */
[----:B------:R-:W-:Y:S01]  /*15710*/  BSSY B0, `(.L_x_37) ;  /* 0x0001268000007945 */ /* 0x000fe20003800000 */
[-C--:B0-----:R-:W-:Y:S01]  /*15720*/  IMAD R24, R39, R28.reuse, RZ ;  /* 0x0000001c27187224 */ /* 0x081fe200078e02ff */
[----:B------:R-:W-:Y:S01]  /*15730*/  SHF.L.U64.HI R36, R28, 0x3, R29 ;  /* 0x000000031c247819 */ /* 0x000fe2000001021d */
[----:B------:R-:W-:-:S04]  /*15740*/  IMAD.WIDE.U32 R26, R35, R28, R26 ;  /* 0x0000001c231a7225 */ /* 0x000fc800078e001a */
[----:B------:R-:W-:Y:S01]  /*15750*/  IMAD R24, R35, R29, R24 ;  /* 0x0000001d23187224 */ /* 0x000fe200078e0218 */
[C---:B------:R-:W-:Y:S01]  /*15760*/  LEA R30, P2, R28.reuse, R26, 0x7 ;  /* 0x0000001a1c1e7211 */ /* 0x040fe200078438ff */
[----:B------:R-:W-:Y:S02]  /*15770*/  IMAD.SHL.U32 R37, R28, 0x8, RZ ;  /* 0x000000081c257824 */ /* 0x000fe400078e00ff */
[----:B------:R-:W-:Y:S01]  /*15780*/  IMAD.IADD R27, R27, 0x1, R24 ;  /* 0x000000011b1b7824 */ /* 0x000fe200078e0218 */
[C---:B------:R-:W-:Y:S02]  /*15790*/  IADD3 R24, P1, R26.reuse, UR6, RZ ;  /* 0x000000061a187c10 */ /* 0x040fe4000ff3e0ff */
[----:B------:R-:W-:Y:S02]  /*157a0*/  IADD3 R26, P5, P6, R26, UR6, R37 ;  /* 0x000000061a1a7c10 */ /* 0x000fe4000febe025 */
[----:B------:R-:W-:Y:S02]  /*157b0*/  LEA.HI.X R31, R28, R27, R29, 0x7, P2 ;  /* 0x0000001b1c1f7211 */ /* 0x000fe400010f3c1d */
[----:B------:R-:W-:-:S02]  /*157c0*/  IADD3.X R25, R27, UR7, RZ, P1, !PT ;  /* 0x000000071b197c10 */ /* 0x000fc40008ffe4ff */
[--C-:B------:R-:W-:Y:S02]  /*157d0*/  IADD3.X R27, R27, UR7, R36.reuse, P5, P6 ;  /* 0x000000071b1b7c10 */ /* 0x100fe4000afec424 */
[----:B------:R-:W-:Y:S02]  /*157e0*/  FSETP.NEU.AND P5, PT, RZ, UR21, PT ;  /* 0x00000015ff007c0b */ /* 0x000fe4000bfad000 */
[C---:B------:R-:W-:Y:S02]  /*157f0*/  IADD3 R28, P2, P3, R30.reuse, UR6, R37 ;  /* 0x000000061e1c7c10 */ /* 0x040fe4000fb5e025 */
[----:B------:R-:W-:Y:S02]  /*15800*/  IADD3 R30, P1, R30, UR6, RZ ;  /* 0x000000061e1e7c10 */ /* 0x000fe4000ff3e0ff */
[C---:B------:R-:W-:Y:S02]  /*15810*/  IADD3.X R29, R31.reuse, UR7, R36, P2, P3 ;  /* 0x000000071f1d7c10 */ /* 0x040fe400097e6424 */
[----:B------:R-:W-:-:S05]  /*15820*/  IADD3.X R31, R31, UR7, RZ, P1, !PT ;  /* 0x000000071f1f7c10 */ /* 0x000fca0008ffe4ff */
[----:B------:R-:W-:Y:S05]  /*15830*/  @!P5 BRA `(.L_x_38) ;  /* 0x000000d800f4d947 */ /* 0x000fea0003800000 */
[----:B------:R-:W-:Y:S01]  /*15840*/  ULDC.64 UR6, c[0x0][0x5b8] ;  /* 0x00016e0000067ab9 */ /* 0x000fe20000000a00 */
[----:B------:R-:W-:Y:S01]  /*15850*/  BSSY B1, `(.L_x_39) ;  /* 0x0000013000017945 */ /* 0x000fe20003800000 */
[----:B------:R-:W-:Y:S01]  /*15860*/  IMAD.U32 R36, RZ, RZ, UR6 ;  /* 0x00000006ff247e24 */ /* 0x000fe2000f8e00ff */
[----:B------:R-:W-:-:S03]  /*15870*/  UIMAD UR6, UR11, UR6, URZ ;  /* 0x000000060b0672a4 */ /* 0x000fc6000f8e023f */
[----:B------:R-:W-:Y:S01]  /*15880*/  IMAD.WIDE.U32 R32, R36, UR9, R32 ;  /* 0x0000000924207c25 */ /* 0x000fe2000f8e0020 */
[----:B------:R-:W-:-:S03]  /*15890*/  UIMAD UR6, UR9, UR7, UR6 ;  /* 0x00000007090672a4 */ /* 0x000fc6000f8e0206 */
[----:B------:R-:W-:Y:S01]  /*158a0*/  IMAD.MOV.U32 R36, RZ, RZ, R32 ;  /* 0x000000ffff247224 */ /* 0x000fe200078e0020 */
[----:B------:R-:W-:Y:S02]  /*158b0*/  ULDC.64 UR8, c[0x0][0x5a8] ;  /* 0x00016a0000087ab9 */ /* 0x000fe40000000a00 */
[----:B------:R-:W-:Y:S01]  /*158c0*/  VIADD R37, R33, UR6 ;  /* 0x0000000621257c36 */ /* 0x000fe20008000000 */
[----:B------:R-:W-:Y:S02]  /*158d0*/  ULDC.64 UR6, c[0x0][0x5b0] ;  /* 0x00016c0000067ab9 */ /* 0x000fe40000000a00 */
[----:B------:R-:W-:Y:S02]  /*158e0*/  IMAD R40, R39, UR6, RZ ;  /* 0x0000000627287c24 */ /* 0x000fe4000f8e02ff */
[----:B------:R-:W-:-:S04]  /*158f0*/  IMAD.WIDE.U32 R32, R35, UR6, R36 ;  /* 0x0000000623207c25 */ /* 0x000fc8000f8e0024 */
[----:B------:R-:W-:Y:S01]  /*15900*/  IMAD R40, R35, UR7, R40 ;  /* 0x0000000723287c24 */ /* 0x000fe2000f8e0228 */
[----:B------:R-:W-:-:S04]  /*15910*/  IADD3 R32, P1, R32, UR8, RZ ;  /* 0x0000000820207c10 */ /* 0x000fc8000ff3e0ff */
[--C-:B------:R-:W-:Y:S02]  /*15920*/  IADD3.X R33, R33, UR9, R40.reuse, P1, !PT ;  /* 0x0000000921217c10 */ /* 0x100fe40008ffe428 */
[----:B------:R-:W-:Y:S02]  /*15930*/  ISETP.GE.AND P1, PT, R34, 0x1, PT ;  /* 0x000000012200780c */ /* 0x000fe40003f26270 */
[----:B------:R-:W-:Y:S02]  /*15940*/  PRMT R40, RZ, 0x7610, R40 ;  /* 0x00007610ff287816 */ /* 0x000fe40000000028 */
[----:B------:R-:W-:-:S13]  /*15950*/  ISETP.LT.OR P2, PT, R0, 0x1, !P1 ;  /* 0x000000010000780c */ /* 0x000fda0004f41670 */
[----:B------:R-:W-:Y:S05]  /*15960*/  @P2 BRA `(.L_x_40) ;  /* 0x0000000000042947 */ /* 0x000fea0003800000 */
[----:B------:R0:W5:Y:S02]  /*15970*/  LDG.E.U8 R40, desc[UR14][R32.64] ;  /* 0x0000000e20287981 */ /* 0x000164000c1e1100 */
.L_x_40:
[----:B------:R-:W-:Y:S05]  /*15980*/  BSYNC B1 ;  /* 0x0000000000017941 */ /* 0x000fea0003800000 */
.L_x_39:
[----:B-----5:R-:W-:Y:S01]  /*15990*/  LOP3.LUT R40, R40, 0xff, RZ, 0xc0, !PT ;  /* 0x000000ff28287812 */ /* 0x020fe200078ec0ff */
[----:B------:R-:W-:Y:S03]  /*159a0*/  BSSY B1, `(.L_x_41) ;  /* 0x000000b000017945 */ /* 0x000fe60003800000 */
[----:B------:R-:W-:-:S05]  /*159b0*/  F2FP.F16.E4M3.UNPACK_B R40, R40 ;  /* 0x00000028ff28723e */ /* 0x000fca00020006ff */
[----:B------:R-:W-:-:S05]  /*159c0*/  HADD2.F32 R40, -RZ, R40.H0_H0 ;  /* 0x20000028ff287230 */ /* 0x000fca0000004100 */
[----:B------:R-:W-:-:S04]  /*159d0*/  FMUL R40, R40, UR21 ;  /* 0x0000001528287c20 */ /* 0x000fc80008400000 */
[----:B------:R-:W-:-:S05]  /*159e0*/  FFMA R2, R2, UR20, R40 ;  /* 0x0000001402027c23 */ /* 0x000fca0008000028 */
[----:B------:R-:W-:-:S05]  /*159f0*/  F2FP.SATFINITE.E4M3.F32.PACK_AB_MERGE_C R2, RZ, R2, RZ ;  /* 0x00000002ff02723e */ /* 0x000fca00048070ff */
[----:B------:R2:W-:Y:S01]  /*15a00*/  @!P2 STG.E.U8 desc[UR14][R24.64], R2 ;  /* 0x000000021800a986 */ /* 0x0005e2000c10110e */
[----:B------:R-:W-:Y:S02]  /*15a10*/  ISETP.LT.OR P2, PT, R0, 0x2, !P1 ;  /* 0x000000020000780c */ /* 0x000fe40004f41670 */
[----:B--2---:R-:W-:-:S11]  /*15a20*/  PRMT R2, RZ, 0x7610, R2 ;  /* 0x00007610ff027816 */ /* 0x004fd60000000002 */
[----:B------:R-:W-:Y:S05]  /*15a30*/  @P2 BRA `(.L_x_42) ;  /* 0x0000000000042947 */ /* 0x000fea0003800000 */
[----:B------:R2:W5:Y:S02]  /*15a40*/  LDG.E.U8 R2, desc[UR14][R32.64+0x1] ;  /* 0x0000010e20027981 */ /* 0x000564000c1e1100 */
.L_x_42:
[----:B------:R-:W-:Y:S05]  /*15a50*/  BSYNC B1 ;  /* 0x0000000000017941 */ /* 0x000fea0003800000 */
.L_x_41:
        /* <DEDUP_REMOVED lines=8> */
[----:B------:R-:W-:-:S05]  /*15ae0*/  IADD3 R2, P2, R35, 0x8, RZ ;  /* 0x0000000823027810 */ /* 0x000fca0007f5e0ff */
[----:B---3--:R-:W-:-:S04]  /*15af0*/  IMAD.X R3, RZ, RZ, R39, P2 ;  /* 0x000000ffff037224 */ /* 0x008fc800010e0627 */
[----:B------:R-:W-:-:S04]  /*15b00*/  IMAD R3, R3, UR6, RZ ;  /* 0x0000000603037c24 */ /* 0x000fc8000f8e02ff */
[C---:B------:R-:W-:Y:S02]  /*15b10*/  IMAD R40, R2.reuse, UR7, R3 ;  /* 0x0000000702287c24 */ /* 0x040fe4000f8e0203 */
[----:B------:R-:W-:-:S03]  /*15b20*/  IMAD.WIDE.U32 R2, R2, UR6, R36 ;  /* 0x0000000602027c25 */ /* 0x000fc6000f8e0024 */
[----:B------:R-:W-:-:S04]  /*15b30*/  IADD3 R2, P2, R2, UR8, RZ ;  /* 0x0000000802027c10 */ /* 0x000fc8000ff5e0ff */
[--C-:B------:R-:W-:Y:S02]  /*15b40*/  IADD3.X R3, R3, UR9, R40.reuse, P2, !PT ;  /* 0x0000000903037c10 */ /* 0x100fe400097fe428 */
[----:B------:R-:W-:Y:S02]  /*15b50*/  ISETP.GE.AND P2, PT, R34, 0x9, PT ;  /* 0x000000092200780c */ /* 0x000fe40003f46270 */
[----:B------:R-:W-:Y:S02]  /*15b60*/  PRMT R40, RZ, 0x7610, R40 ;  /* 0x00007610ff287816 */ /* 0x000fe40000000028 */
[----:B------:R-:W-:-:S13]  /*15b70*/  ISETP.LT.OR P3, PT, R0, 0x1, !P2 ;  /* 0x000000010000780c */ /* 0x000fda0005761670 */
[----:B------:R-:W-:Y:S05]  /*15b80*/  @P3 BRA `(.L_x_44) ;  /* 0x0000000000043947 */ /* 0x000fea0003800000 */
[----:B------:R3:W5:Y:S02]  /*15b90*/  LDG.E.U8 R40, desc[UR14][R2.64] ;  /* 0x0000000e02287981 */ /* 0x000764000c1e1100 */
.L_x_44:
[----:B------:R-:W-:Y:S05]  /*15ba0*/  BSYNC B1 ;  /* 0x0000000000017941 */ /* 0x000fea0003800000 */
.L_x_43:
        /* <DEDUP_REMOVED lines=9> */
[----:B----4-:R-:W-:-:S11]  /*15c40*/  PRMT R4, RZ, 0x7610, R4 ;  /* 0x00007610ff047816 */ /* 0x010fd60000000004 */
[----:B------:R-:W-:Y:S05]  /*15c50*/  @P3 BRA `(.L_x_46) ;  /* 0x0000000000043947 */ /* 0x000fea0003800000 */
[----:B------:R4:W5:Y:S02]  /*15c60*/  LDG.E.U8 R4, desc[UR14][R2.64+0x1] ;  /* 0x0000010e02047981 */ /* 0x000964000c1e1100 */
.L_x_46:
[----:B------:R-:W-:Y:S05]  /*15c70*/  BSYNC B1 ;  /* 0x0000000000017941 */ /* 0x000fea0003800000 */
.L_x_45:
[----:B-----5:R-:W-:Y:S01]  /*15c80*/  LOP3.LUT R4, R4, 0xff, RZ, 0xc0, !PT ;  /* 0x000000ff04047812 */ /* 0x020fe200078ec0ff */
[----:B------:R-:W-:Y:S01]  /*15c90*/  BSSY B1, `(.L_x_47) ;  /* 0x000000b000017945 */ /* 0x000fe20003800000 */
[----:B------:R-:W-:Y:S02]  /*15ca0*/  ISETP.LT.OR P5, PT, R0, 0x9, !P1 ;  /* 0x000000090000780c */ /* 0x000fe40004fa1670 */
[----:B------:R-:W-:-:S05]  /*15cb0*/  F2FP.F16.E4M3.UNPACK_B R4, R4 ;  /* 0x00000004ff04723e */ /* 0x000fca00020006ff */
[----:B------:R-:W-:-:S05]  /*15cc0*/  HADD2.F32 R4, -RZ, R4.H0_H0 ;  /* 0x20000004ff047230 */ /* 0x000fca0000004100 */
[----:B------:R-:W-:-:S04]  /*15cd0*/  FMUL R4, R4, UR21 ;  /* 0x0000001504047c20 */ /* 0x000fc80008400000 */
[--C-:B------:R-:W-:Y:S01]  /*15ce0*/  FFMA R5, R5, UR20, R4.reuse ;  /* 0x0000001405057c23 */ /* 0x100fe20008000004 */
[----:B------:R-:W-:-:S04]  /*15cf0*/  PRMT R4, RZ, 0x7610, R4 ;  /* 0x00007610ff047816 */ /* 0x000fc80000000004 */
[----:B------:R-:W-:-:S05]  /*15d00*/  F2FP.SATFINITE.E4M3.F32.PACK_AB_MERGE_C R5, RZ, R5, RZ ;  /* 0x00000005ff05723e */ /* 0x000fca00048070ff */
[----:B------:R0:W-:Y:S01]  /*15d10*/  @!P3 STG.E.U8 desc[UR14][R26.64+0x1], R5 ;  /* 0x000001051a00b986 */ /* 0x0001e2000c10110e */
[----:B------:R-:W-:Y:S05]  /*15d20*/  @P5 BRA `(.L_x_48) ;  /* 0x0000000000045947 */ /* 0x000fea0003800000 */
[----:B------:R0:W5:Y:S02]  /*15d30*/  LDG.E.U8 R4, desc[UR14][R32.64+0x8] ;  /* 0x0000080e20047981 */ /* 0x000164000c1e1100 */
.L_x_48:
[----:B------:R-:W-:Y:S05]  /*15d40*/  BSYNC B1 ;  /* 0x0000000000017941 */ /* 0x000fea0003800000 */
.L_x_47:
        /* <DEDUP_REMOVED lines=12> */
.L_x_50:
[----:B------:R-:W-:Y:S05]  /*15e10*/  BSYNC B1 ;  /* 0x0000000000017941 */ /* 0x000fea0003800000 */
.L_x_49:
        /* <DEDUP_REMOVED lines=12> */
.L_x_52:
[----:B------:R-:W-:Y:S05]  /*15ee0*/  BSYNC B1 ;  /* 0x0000000000017941 */ /* 0x000fea0003800000 */
.L_x_51:
        /* <DEDUP_REMOVED lines=12> */
.L_x_54:
[----:B------:R-:W-:Y:S05]  /*15fb0*/  BSYNC B1 ;  /* 0x0000000000017941 */ /* 0x000fea0003800000 */
.L_x_53:
        /* <DEDUP_REMOVED lines=12> */
.L_x_56:
[----:B------:R-:W-:Y:S05]  /*16080*/  BSYNC B1 ;  /* 0x0000000000017941 */ /* 0x000fea0003800000 */
.L_x_55:
        /* <DEDUP_REMOVED lines=12> */
.L_x_58:
[----:B------:R-:W-:Y:S05]  /*16150*/  BSYNC B1 ;  /* 0x0000000000017941 */ /* 0x000fea0003800000 */
.L_x_57:
        /* <DEDUP_REMOVED lines=12> */
.L_x_60:
[----:B------:R-:W-:Y:S05]  /*16220*/  BSYNC B1 ;  /* 0x0000000000017941 */ /* 0x000fea0003800000 */
.L_x_59:
        /* <DEDUP_REMOVED lines=12> */
.L_x_62:
[----:B------:R-:W-:Y:S05]  /*162f0*/  BSYNC B1 ;  /* 0x0000000000017941 */ /* 0x000fea0003800000 */
.L_x_61:
        /* <DEDUP_REMOVED lines=12> */
.L_x_64:
[----:B------:R-:W-:Y:S05]  /*163c0*/  BSYNC B1 ;  /* 0x0000000000017941 */ /* 0x000fea0003800000 */
.L_x_63:
        /* <DEDUP_REMOVED lines=12> */
.L_x_66:
[----:B------:R-:W-:Y:S05]  /*16490*/  BSYNC B1 ;  /* 0x0000000000017941 */ /* 0x000fea0003800000 */
.L_x_65:
        /* <DEDUP_REMOVED lines=12> */
.L_x_68:
[----:B------:R-:W-:Y:S05]  /*16560*/  BSYNC B1 ;  /* 0x0000000000017941 */ /* 0x000fea0003800000 */
.L_x_67:
        /* <DEDUP_REMOVED lines=12> */
.L_x_70:
[----:B------:R-:W-:Y:S05]  /*16630*/  BSYNC B1 ;  /* 0x0000000000017941 */ /* 0x000fea0003800000 */
.L_x_69:
        /* <DEDUP_REMOVED lines=12> */
.L_x_72:
[----:B------:R-:W-:Y:S05]  /*16700*/  BSYNC B1 ;  /* 0x0000000000017941 */ /* 0x000fea0003800000 */
.L_x_71:
        /* <DEDUP_REMOVED lines=12> */
.L_x_74:
[----:B------:R-:W-:Y:S05]  /*167d0*/  BSYNC B1 ;  /* 0x0000000000017941 */ /* 0x000fea0003800000 */
.L_x_73:
        /* <DEDUP_REMOVED lines=12> */
.L_x_76:
[----:B------:R-:W-:Y:S05]  /*168a0*/  BSYNC B1 ;  /* 0x0000000000017941 */ /* 0x000fea0003800000 */
.L_x_75:
        /* <DEDUP_REMOVED lines=12> */
.L_x_78:
[----:B------:R-:W-:Y:S05]  /*16970*/  BSYNC B1 ;  /* 0x0000000000017941 */ /* 0x000fea0003800000 */
.L_x_77:
        /* <DEDUP_REMOVED lines=12> */
.L_x_80:
[----:B------:R-:W-:Y:S05]  /*16a40*/  BSYNC B1 ;  /* 0x0000000000017941 */ /* 0x000fea0003800000 */
.L_x_79:
        /* <DEDUP_REMOVED lines=12> */
.L_x_82:
[----:B------:R-:W-:Y:S05]  /*16b10*/  BSYNC B1 ;  /* 0x0000000000017941 */ /* 0x000fea0003800000 */
.L_x_81:
        /* <DEDUP_REMOVED lines=12> */
.L_x_84:
[----:B------:R-:W-:Y:S05]  /*16be0*/  BSYNC B1 ;  /* 0x0000000000017941 */ /* 0x000fea0003800000 */
.L_x_83:
        /* <DEDUP_REMOVED lines=12> */
.L_x_86:
[----:B------:R-:W-:Y:S05]  /*16cb0*/  BSYNC B1 ;  /* 0x0000000000017941 */ /* 0x000fea0003800000 */
.L_x_85:
        /* <DEDUP_REMOVED lines=12> */
.L_x_88:
[----:B------:R-:W-:Y:S05]  /*16d80*/  BSYNC B1 ;  /* 0x0000000000017941 */ /* 0x000fea0003800000 */
.L_x_87:
        /* <DEDUP_REMOVED lines=12> */
.L_x_90:
[----:B------:R-:W-:Y:S05]  /*16e50*/  BSYNC B1 ;  /* 0x0000000000017941 */ /* 0x000fea0003800000 */
.L_x_89:
        /* <DEDUP_REMOVED lines=12> */
.L_x_92:
[----:B------:R-:W-:Y:S05]  /*16f20*/  BSYNC B1 ;  /* 0x0000000000017941 */ /* 0x000fea0003800000 */
.L_x_91:
        /* <DEDUP_REMOVED lines=12> */
.L_x_94:
[----:B------:R-:W-:Y:S05]  /*16ff0*/  BSYNC B1 ;  /* 0x0000000000017941 */ /* 0x000fea0003800000 */
.L_x_93:
        /* <DEDUP_REMOVED lines=12> */
.L_x_96:
[----:B------:R-:W-:Y:S05]  /*170c0*/  BSYNC B1 ;  /* 0x0000000000017941 */ /* 0x000fea0003800000 */
.L_x_95:
        /* <DEDUP_REMOVED lines=12> */
.L_x_98:
[----:B------:R-:W-:Y:S05]  /*17190*/  BSYNC B1 ;  /* 0x0000000000017941 */ /* 0x000fea0003800000 */
.L_x_97:
        /* <DEDUP_REMOVED lines=12> */
.L_x_100:
[----:B------:R-:W-:Y:S05]  /*17260*/  BSYNC B1 ;  /* 0x0000000000017941 */ /* 0x000fea0003800000 */
.L_x_99:
        /* <DEDUP_REMOVED lines=12> */
.L_x_102:
[----:B------:R-:W-:Y:S05]  /*17330*/  BSYNC B1 ;  /* 0x0000000000017941 */ /* 0x000fea0003800000 */
.L_x_101:
        /* <DEDUP_REMOVED lines=12> */
.L_x_104:
[----:B------:R-:W-:Y:S05]  /*17400*/  BSYNC B1 ;  /* 0x0000000000017941 */ /* 0x000fea0003800000 */
.L_x_103:
        /* <DEDUP_REMOVED lines=12> */
.L_x_106:
[----:B------:R-:W-:Y:S05]  /*174d0*/  BSYNC B1 ;  /* 0x0000000000017941 */ /* 0x000fea0003800000 */
.L_x_105:
        /* <DEDUP_REMOVED lines=12> */
.L_x_108:
[----:B------:R-:W-:Y:S05]  /*175a0*/  BSYNC B1 ;  /* 0x0000000000017941 */ /* 0x000fea0003800000 */
.L_x_107:
        /* <DEDUP_REMOVED lines=12> */
.L_x_110:
[----:B------:R-:W-:Y:S05]  /*17670*/  BSYNC B1 ;  /* 0x0000000000017941 */ /* 0x000fea0003800000 */
.L_x_109:
        /* <DEDUP_REMOVED lines=12> */
.L_x_112:
[----:B------:R-:W-:Y:S05]  /*17740*/  BSYNC B1 ;  /* 0x0000000000017941 */ /* 0x000fea0003800000 */
.L_x_111:
        /* <DEDUP_REMOVED lines=12> */
.L_x_114:
[----:B------:R-:W-:Y:S05]  /*17810*/  BSYNC B1 ;  /* 0x0000000000017941 */ /* 0x000fea0003800000 */
.L_x_113:
        /* <DEDUP_REMOVED lines=12> */
.L_x_116:
[----:B------:R-:W-:Y:S05]  /*178e0*/  BSYNC B1 ;  /* 0x0000000000017941 */ /* 0x000fea0003800000 */
.L_x_115:
        /* <DEDUP_REMOVED lines=12> */
.L_x_118:
[----:B------:R-:W-:Y:S05]  /*179b0*/  BSYNC B1 ;  /* 0x0000000000017941 */ /* 0x000fea0003800000 */
.L_x_117:
        /* <DEDUP_REMOVED lines=12> */
.L_x_120:
[----:B------:R-:W-:Y:S05]  /*17a80*/  BSYNC B1 ;  /* 0x0000000000017941 */ /* 0x000fea0003800000 */
.L_x_119:
        /* <DEDUP_REMOVED lines=12> */
.L_x_122:
[----:B------:R-:W-:Y:S05]  /*17b50*/  BSYNC B1 ;  /* 0x0000000000017941 */ /* 0x000fea0003800000 */
.L_x_121:
[----:B-----5:R-:W-:Y:S01]  /*17b60*/  LOP3.LUT R4, R4, 0xff, RZ, 0xc0, !PT ;  /* 0x000000ff04047812 */ /* 0x020fe200078ec0ff */
[----:B------:R-:W-:Y:S01]  /*17b70*/  BSSY B1, `(.L_x_123) ;  /* 0x000000b000017945 */ /* 0x000fe20003800000 */
[----:B------:R-:W-:Y:S02]  /*17b80*/  ISETP.LT.OR P5, PT, R0, 0x51, !P2 ;  /* 0x000000510000780c */ /* 0x000fe400057a1670 */
[----:B------:R-:W-:-:S05]  /*17b90*/  F2FP.F16.E4M3.UNPACK_B R4, R4 ;  /* 0x00000004ff04723e */ /* 0x000fca00020006ff */
[----:B------:R-:W-:-:S05]  /*17ba0*/  HADD2.F32 R4, -RZ, R4.H0_H0 ;  /* 0x20000004ff047230 */ /* 0x000fca0000004100 */
[----:B------:R-:W-:-:S04]  /*17bb0*/  FMUL R4, R4, UR21 ;  /* 0x0000001504047c20 */ /* 0x000fc80008400000 */
[----:B------:R-:W-:-:S05]  /*17bc0*/  FFMA R4, R171, UR20, R4 ;  /* 0x00000014ab047c23 */ /* 0x000fca0008000004 */
[----:B0-----:R-:W-:Y:S02]  /*17bd0*/  F2FP.SATFINITE.E4M3.F32.PACK_AB_MERGE_C R5, RZ, R4, RZ ;  /* 0x00000004ff05723e */ /* 0x001fe400048070ff */
[----:B------:R-:W-:-:S03]  /*17be0*/  PRMT R4, RZ, 0x7610, R4 ;  /* 0x00007610ff047816 */ /* 0x000fc60000000004 */
[----:B------:R0:W-:Y:S01]  /*17bf0*/  @!P3 STG.E.U8 desc[UR14][R24.64+0x51], R5 ;  /* 0x000051051800b986 */ /* 0x0001e2000c10110e */
[----:B------:R-:W-:Y:S05]  /*17c00*/  @P5 BRA `(.L_x_124) ;  /* 0x0000000000045947 */ /* 0x000fea0003800000 */
[----:B------:R0:W5:Y:S02]  /*17c10*/  LDG.E.U8 R4, desc[UR14][R2.64+0x50] ;  /* 0x0000500e02047981 */ /* 0x000164000c1e1100 */
.L_x_124:
[----:B------:R-:W-:Y:S05]  /*17c20*/  BSYNC B1 ;  /* 0x0000000000017941 */ /* 0x000fea0003800000 */
.L_x_123:
        /* <DEDUP_REMOVED lines=12> */
.L_x_126:
[----:B------:R-:W-:Y:S05]  /*17cf0*/  BSYNC B1 ;  /* 0x0000000000017941 */ /* 0x000fea0003800000 */
.L_x_125:
        /* <DEDUP_REMOVED lines=12> */
.L_x_128:
[----:B------:R-:W-:Y:S05]  /*17dc0*/  BSYNC B1 ;  /* 0x0000000000017941 */ /* 0x000fea0003800000 */
.L_x_127:
[----:B-----5:R-:W-:Y:S01]  /*17dd0*/  LOP3.LUT R4, R4, 0xff, RZ, 0xc0, !PT ;  /* 0x000000ff04047812 */ /* 0x020fe200078ec0ff */
[----:B------:R-:W-:Y:S01]  /*17de0*/  BSSY B1, `(.L_x_129) ;  /* 0x000000b000017945 */ /* 0x000fe20003800000 */
[----:B------:R-:W-:Y:S02]  /*17df0*/  ISETP.LT.OR P3, PT, R0, 0x5a, !P1 ;  /* 0x0000005a0000780c */ /* 0x000fe40004f61670 */
[----:B------:R-:W-:-:S05]  /*17e00*/  F2FP.F16.E4M3.UNPACK_B R4, R4 ;  /* 0x00000004ff04723e */ /* 0x000fca00020006ff */
[----:B------:R-:W-:-:S05]  /*17e10*/  HADD2.F32 R4, -RZ, R4.H0_H0 ;  /* 0x20000004ff047230 */ /* 0x000fca0000004100 */
[----:B0-----:R-:W-:Y:S01]  /*17e20*/  FMUL R5, R4, UR21 ;  /* 0x0000001504057c20 */ /* 0x001fe20008400000 */
[----:B------:R-:W-:-:S03]  /*17e30*/  PRMT R4, RZ, 0x7610, R4 ;  /* 0x00007610ff047816 */ /* 0x000fc60000000004 */
[----:B------:R-:W-:-:S05]  /*17e40*/  FFMA R5, R174, UR20, R5 ;  /* 0x00000014ae057c23 */ /* 0x000fca0008000005 */
[----:B------:R-:W-:-:S05]  /*17e50*/  F2FP.SATFINITE.E4M3.F32.PACK_AB_MERGE_C R5, RZ, R5, RZ ;  /* 0x00000005ff05723e */ /* 0x000fca00048070ff */
[----:B------:R0:W-:Y:S01]  /*17e60*/  @!P5 STG.E.U8 desc[UR14][R24.64+0x58], R5 ;  /* 0x000058051800d986 */ /* 0x0001e2000c10110e */
[----:B------:R-:W-:Y:S05]  /*17e70*/  @P3 BRA `(.L_x_130) ;  /* 0x0000000000043947 */ /* 0x000fea0003800000 */
[----:B------:R0:W5:Y:S02]  /*17e80*/  LDG.E.U8 R4, desc[UR14][R32.64+0x59] ;  /* 0x0000590e20047981 */ /* 0x000164000c1e1100 */
.L_x_130:
[----:B------:R-:W-:Y:S05]  /*17e90*/  BSYNC B1 ;  /* 0x0000000000017941 */ /* 0x000fea0003800000 */
.L_x_129:
        /* <DEDUP_REMOVED lines=12> */
.L_x_132:
[----:B------:R-:W-:Y:S05]  /*17f60*/  BSYNC B1 ;  /* 0x0000000000017941 */ /* 0x000fea0003800000 */
.L_x_131:
        /* <DEDUP_REMOVED lines=12> */
.L_x_134:
[----:B------:R-:W-:Y:S05]  /*18030*/  BSYNC B1 ;  /* 0x0000000000017941 */ /* 0x000fea0003800000 */
.L_x_133:
        /* <DEDUP_REMOVED lines=12> */
.L_x_136:
[----:B------:R-:W-:Y:S05]  /*18100*/  BSYNC B1 ;  /* 0x0000000000017941 */ /* 0x000fea0003800000 */
.L_x_135:
        /* <DEDUP_REMOVED lines=12> */
.L_x_138:
[----:B------:R-:W-:Y:S05]  /*181d0*/  BSYNC B1 ;  /* 0x0000000000017941 */ /* 0x000fea0003800000 */
.L_x_137:
        /* <DEDUP_REMOVED lines=12> */
.L_x_140:
[----:B------:R-:W-:Y:S05]  /*182a0*/  BSYNC B1 ;  /* 0x0000000000017941 */ /* 0x000fea0003800000 */
.L_x_139:
        /* <DEDUP_REMOVED lines=12> */
.L_x_142:
[----:B------:R-:W-:Y:S05]  /*18370*/  BSYNC B1 ;  /* 0x0000000000017941 */ /* 0x000fea0003800000 */
.L_x_141:
        /* <DEDUP_REMOVED lines=12> */
.L_x_144:
[----:B------:R-:W-:Y:S05]  /*18440*/  BSYNC B1 ;  /* 0x0000000000017941 */ /* 0x000fea0003800000 */
.L_x_143:
        /* <DEDUP_REMOVED lines=12> */
.L_x_146:
[----:B------:R-:W-:Y:S05]  /*18510*/  BSYNC B1 ;  /* 0x0000000000017941 */ /* 0x000fea0003800000 */
.L_x_145:
        /* <DEDUP_REMOVED lines=12> */
.L_x_148:
[----:B------:R-:W-:Y:S05]  /*185e0*/  BSYNC B1 ;  /* 0x0000000000017941 */ /* 0x000fea0003800000 */
.L_x_147:
        /* <DEDUP_REMOVED lines=12> */
.L_x_150:
[----:B------:R-:W-:Y:S05]  /*186b0*/  BSYNC B1 ;  /* 0x0000000000017941 */ /* 0x000fea0003800000 */
.L_x_149:
        /* <DEDUP_REMOVED lines=12> */
.L_x_152:
[----:B------:R-:W-:Y:S05]  /*18780*/  BSYNC B1 ;  /* 0x0000000000017941 */ /* 0x000fea0003800000 */
.L_x_151:
        /* <DEDUP_REMOVED lines=12> */
.L_x_154:
[----:B------:R-:W-:Y:S05]  /*18850*/  BSYNC B1 ;  /* 0x0000000000017941 */ /* 0x000fea0003800000 */
.L_x_153:
        /* <DEDUP_REMOVED lines=12> */
.L_x_156:
[----:B------:R-:W-:Y:S05]  /*18920*/  BSYNC B1 ;  /* 0x0000000000017941 */ /* 0x000fea0003800000 */
.L_x_155:
        /* <DEDUP_REMOVED lines=12> */
.L_x_158:
[----:B------:R-:W-:Y:S05]  /*189f0*/  BSYNC B1 ;  /* 0x0000000000017941 */ /* 0x000fea0003800000 */
.L_x_157:
        /* <DEDUP_REMOVED lines=12> */
.L_x_160:
[----:B------:R-:W-:Y:S05]  /*18ac0*/  BSYNC B1 ;  /* 0x0000000000017941 */ /* 0x000fea0003800000 */
.L_x_159:
        /* <DEDUP_REMOVED lines=12> */
.L_x_162:
[----:B------:R-:W-:Y:S05]  /*18b90*/  BSYNC B1 ;  /* 0x0000000000017941 */ /* 0x000fea0003800000 */
.L_x_161:
        /* <DEDUP_REMOVED lines=12> */
.L_x_164:
[----:B------:R-:W-:Y:S05]  /*18c60*/  BSYNC B1 ;  /* 0x0000000000017941 */ /* 0x000fea0003800000 */
.L_x_163:
        /* <DEDUP_REMOVED lines=12> */
.L_x_166:
[----:B------:R-:W-:Y:S05]  /*18d30*/  BSYNC B1 ;  /* 0x0000000000017941 */ /* 0x000fea0003800000 */
.L_x_165:
        /* <DEDUP_REMOVED lines=12> */
.L_x_168:
[----:B------:R-:W-:Y:S05]  /*18e00*/  BSYNC B1 ;  /* 0x0000000000017941 */ /* 0x000fea0003800000 */
.L_x_167:
        /* <DEDUP_REMOVED lines=12> */
.L_x_170:
[----:B------:R-:W-:Y:S05]  /*18ed0*/  BSYNC B1 ;  /* 0x0000000000017941 */ /* 0x000fea0003800000 */
.L_x_169:
        /* <DEDUP_REMOVED lines=12> */
.L_x_172:
[----:B------:R-:W-:Y:S05]  /*18fa0*/  BSYNC B1 ;  /* 0x0000000000017941 */ /* 0x000fea0003800000 */
.L_x_171:
        /* <DEDUP_REMOVED lines=12> */
.L_x_174:
[----:B------:R-:W-:Y:S05]  /*19070*/  BSYNC B1 ;  /* 0x0000000000017941 */ /* 0x000fea0003800000 */
.L_x_173:
        /* <DEDUP_REMOVED lines=12> */
.L_x_176:
[----:B------:R-:W-:Y:S05]  /*19140*/  BSYNC B1 ;  /* 0x0000000000017941 */ /* 0x000fea0003800000 */
.L_x_175:
        /* <DEDUP_REMOVED lines=12> */
.L_x_178:
[----:B------:R-:W-:Y:S05]  /*19210*/  BSYNC B1 ;  /* 0x0000000000017941 */ /* 0x000fea0003800000 */
.L_x_177:
        /* <DEDUP_REMOVED lines=12> */
.L_x_180:
[----:B------:R-:W-:Y:S05]  /*192e0*/  BSYNC B1 ;  /* 0x0000000000017941 */ /* 0x000fea0003800000 */
.L_x_179:
        /* <DEDUP_REMOVED lines=12> */
.L_x_182:
[----:B------:R-:W-:Y:S05]  /*193b0*/  BSYNC B1 ;  /* 0x0000000000017941 */ /* 0x000fea0003800000 */
.L_x_181:
        /* <DEDUP_REMOVED lines=12> */
.L_x_184:
[----:B------:R-:W-:Y:S05]  /*19480*/  BSYNC B1 ;  /* 0x0000000000017941 */ /* 0x000fea0003800000 */
.L_x_183:
        /* <DEDUP_REMOVED lines=12> */
.L_x_186:
[----:B------:R-:W-:Y:S05]  /*19550*/  BSYNC B1 ;  /* 0x0000000000017941 */ /* 0x000fea0003800000 */
.L_x_185:
        /* <DEDUP_REMOVED lines=12> */
.L_x_188:
[----:B------:R-:W-:Y:S05]  /*19620*/  BSYNC B1 ;  /* 0x0000000000017941 */ /* 0x000fea0003800000 */
.L_x_187:
        /* <DEDUP_REMOVED lines=12> */
.L_x_190:
[----:B------:R-:W-:Y:S05]  /*196f0*/  BSYNC B1 ;  /* 0x0000000000017941 */ /* 0x000fea0003800000 */
.L_x_189:
        /* <DEDUP_REMOVED lines=12> */
.L_x_192:
[----:B------:R-:W-:Y:S05]  /*197c0*/  BSYNC B1 ;  /* 0x0000000000017941 */ /* 0x000fea0003800000 */
.L_x_191:
        /* <DEDUP_REMOVED lines=12> */
.L_x_194:
[----:B------:R-:W-:Y:S05]  /*19890*/  BSYNC B1 ;  /* 0x0000000000017941 */ /* 0x000fea0003800000 */
.L_x_193:
        /* <DEDUP_REMOVED lines=12> */
.L_x_196:
[----:B------:R-:W-:Y:S05]  /*19960*/  BSYNC B1 ;  /* 0x0000000000017941 */ /* 0x000fea0003800000 */
.L_x_195:
        /* <DEDUP_REMOVED lines=12> */
.L_x_198:
[----:B------:R-:W-:Y:S05]  /*19a30*/  BSYNC B1 ;  /* 0x0000000000017941 */ /* 0x000fea0003800000 */
.L_x_197:
        /* <DEDUP_REMOVED lines=12> */
.L_x_200:
[----:B------:R-:W-:Y:S05]  /*19b00*/  BSYNC B1 ;  /* 0x0000000000017941 */ /* 0x000fea0003800000 */
.L_x_199:
        /* <DEDUP_REMOVED lines=12> */
.L_x_202:
[----:B------:R-:W-:Y:S05]  /*19bd0*/  BSYNC B1 ;  /* 0x0000000000017941 */ /* 0x000fea0003800000 */
.L_x_201:
        /* <DEDUP_REMOVED lines=12> */
.L_x_204:
[----:B------:R-:W-:Y:S05]  /*19ca0*/  BSYNC B1 ;  /* 0x0000000000017941 */ /* 0x000fea0003800000 */
.L_x_203:
        /* <DEDUP_REMOVED lines=12> */
.L_x_206:
[----:B------:R-:W-:Y:S05]  /*19d70*/  BSYNC B1 ;  /* 0x0000000000017941 */ /* 0x000fea0003800000 */
.L_x_205:
        /* <DEDUP_REMOVED lines=12> */
.L_x_208:
[----:B------:R-:W-:Y:S05]  /*19e40*/  BSYNC B1 ;  /* 0x0000000000017941 */ /* 0x000fea0003800000 */
.L_x_207:
        /* <DEDUP_REMOVED lines=12> */
.L_x_210:
[----:B------:R-:W-:Y:S05]  /*19f10*/  BSYNC B1 ;  /* 0x0000000000017941 */ /* 0x000fea0003800000 */
.L_x_209:
        /* <DEDUP_REMOVED lines=12> */
.L_x_212:
[----:B------:R-:W-:Y:S05]  /*19fe0*/  BSYNC B1 ;  /* 0x0000000000017941 */ /* 0x000fea0003800000 */
.L_x_211:
        /* <DEDUP_REMOVED lines=12> */
.L_x_214:
[----:B------:R-:W-:Y:S05]  /*1a0b0*/  BSYNC B1 ;  /* 0x0000000000017941 */ /* 0x000fea0003800000 */
.L_x_213:
        /* <DEDUP_REMOVED lines=12> */
.L_x_216:
[----:B------:R-:W-:Y:S05]  /*1a180*/  BSYNC B1 ;  /* 0x0000000000017941 */ /* 0x000fea0003800000 */
.L_x_215:
        /* <DEDUP_REMOVED lines=12> */
.L_x_218:
[----:B------:R-:W-:Y:S05]  /*1a250*/  BSYNC B1 ;  /* 0x0000000000017941 */ /* 0x000fea0003800000 */
.L_x_217:
        /* <DEDUP_REMOVED lines=12> */
.L_x_220:
[----:B------:R-:W-:Y:S05]  /*1a320*/  BSYNC B1 ;  /* 0x0000000000017941 */ /* 0x000fea0003800000 */
.L_x_219:
        /* <DEDUP_REMOVED lines=12> */
.L_x_222:
[----:B------:R-:W-:Y:S05]  /*1a3f0*/  BSYNC B1 ;  /* 0x0000000000017941 */ /* 0x000fea0003800000 */
.L_x_221:
        /* <DEDUP_REMOVED lines=12> */
.L_x_224:
[----:B------:R-:W-:Y:S05]  /*1a4c0*/  BSYNC B1 ;  /* 0x0000000000017941 */ /* 0x000fea0003800000 */
.L_x_223:
        /* <DEDUP_REMOVED lines=12> */
.L_x_226:
[----:B------:R-:W-:Y:S05]  /*1a590*/  BSYNC B1 ;  /* 0x0000000000017941 */ /* 0x000fea0003800000 */
.L_x_225:
        /* <DEDUP_REMOVED lines=12> */
.L_x_228:
[----:B------:R-:W-:Y:S05]  /*1a660*/  BSYNC B1 ;  /* 0x0000000000017941 */ /* 0x000fea0003800000 */
.L_x_227:
        /* <DEDUP_REMOVED lines=12> */
.L_x_230:
[----:B------:R-:W-:Y:S05]  /*1a730*/  BSYNC B1 ;  /* 0x0000000000017941 */ /* 0x000fea0003800000 */
.L_x_229:
        /* <DEDUP_REMOVED lines=12> */
.L_x_232:
[----:B------:R-:W-:Y:S05]  /*1a800*/  BSYNC B1 ;  /* 0x0000000000017941 */ /* 0x000fea0003800000 */
.L_x_231:
        /* <DEDUP_REMOVED lines=12> */
.L_x_234:
[----:B------:R-:W-:Y:S05]  /*1a8d0*/  BSYNC B1 ;  /* 0x0000000000017941 */ /* 0x000fea0003800000 */
.L_x_233:
        /* <DEDUP_REMOVED lines=12> */
.L_x_236:
[----:B------:R-:W-:Y:S05]  /*1a9a0*/  BSYNC B1 ;  /* 0x0000000000017941 */ /* 0x000fea0003800000 */
.L_x_235:
        /* <DEDUP_REMOVED lines=12> */
.L_x_238:
[----:B------:R-:W-:Y:S05]  /*1aa70*/  BSYNC B1 ;  /* 0x0000000000017941 */ /* 0x000fea0003800000 */
.L_x_237:
        /* <DEDUP_REMOVED lines=12> */
.L_x_240:
[----:B------:R-:W-:Y:S05]  /*1ab40*/  BSYNC B1 ;  /* 0x0000000000017941 */ /* 0x000fea0003800000 */
.L_x_239:
        /* <DEDUP_REMOVED lines=12> */
.L_x_242:
[----:B------:R-:W-:Y:S05]  /*1ac10*/  BSYNC B1 ;  /* 0x0000000000017941 */ /* 0x000fea0003800000 */
.L_x_241:
        /* <DEDUP_REMOVED lines=12> */
.L_x_244:
[----:B------:R-:W-:Y:S05]  /*1ace0*/  BSYNC B1 ;  /* 0x0000000000017941 */ /* 0x000fea0003800000 */
.L_x_243:
        /* <DEDUP_REMOVED lines=12> */
.L_x_246:
[----:B------:R-:W-:Y:S05]  /*1adb0*/  BSYNC B1 ;  /* 0x0000000000017941 */ /* 0x000fea0003800000 */
.L_x_245:
        /* <DEDUP_REMOVED lines=12> */
.L_x_248:
[----:B------:R-:W-:Y:S05]  /*1ae80*/  BSYNC B1 ;  /* 0x0000000000017941 */ /* 0x000fea0003800000 */
.L_x_247:
        /* <DEDUP_REMOVED lines=12> */
.L_x_250:
[----:B------:R-:W-:Y:S05]  /*1af50*/  BSYNC B1 ;  /* 0x0000000000017941 */ /* 0x000fea0003800000 */
.L_x_249:
        /* <DEDUP_REMOVED lines=12> */
.L_x_252:
[----:B------:R-:W-:Y:S05]  /*1b020*/  BSYNC B1 ;  /* 0x0000000000017941 */ /* 0x000fea0003800000 */
.L_x_251:
        /* <DEDUP_REMOVED lines=12> */
.L_x_254:
[----:B------:R-:W-:Y:S05]  /*1b0f0*/  BSYNC B1 ;  /* 0x0000000000017941 */ /* 0x000fea0003800000 */
.L_x_253:
        /* <DEDUP_REMOVED lines=12> */
.L_x_256:
[----:B------:R-:W-:Y:S05]  /*1b1c0*/  BSYNC B1 ;  /* 0x0000000000017941 */ /* 0x000fea0003800000 */
.L_x_255:
[----:B0-----:R-:W2:Y:S01]  /*1b1d0*/  LDL.LU R5, [R1+0x200] ;  /* 0x0002000001057983 */ /* 0x001ea20000300800 */
[----:B-----5:R-:W-:Y:S01]  /*1b1e0*/  LOP3.LUT R4, R4, 0xff, RZ, 0xc0, !PT ;  /* 0x000000ff04047812 */ /* 0x020fe200078ec0ff */
[----:B------:R-:W-:Y:S01]  /*1b1f0*/  BSSY B1, `(.L_x_257) ;  /* 0x000000b000017945 */ /* 0x000fe20003800000 */
[----:B------:R-:W-:Y:S02]  /*1b200*/  ISETP.LT.OR P3, PT, R0, 0xda, !P1 ;  /* 0x000000da0000780c */ /* 0x000fe40004f61670 */
[----:B------:R-:W-:-:S05]  /*1b210*/  F2FP.F16.E4M3.UNPACK_B R4, R4 ;  /* 0x00000004ff04723e */ /* 0x000fca00020006ff */
[----:B------:R-:W-:-:S05]  /*1b220*/  HADD2.F32 R4, -RZ, R4.H0_H0 ;  /* 0x20000004ff047230 */ /* 0x000fca0000004100 */
[----:B------:R-:W-:-:S04]  /*1b230*/  FMUL R4, R4, UR21 ;  /* 0x0000001504047c20 */ /* 0x000fc80008400000 */
[----:B--2---:R-:W-:-:S05]  /*1b240*/  FFMA R4, R5, UR20, R4 ;  /* 0x0000001405047c23 */ /* 0x004fca0008000004 */
[----:B------:R-:W-:Y:S02]  /*1b250*/  F2FP.SATFINITE.E4M3.F32.PACK_AB_MERGE_C R5, RZ, R4, RZ ;  /* 0x00000004ff05723e */ /* 0x000fe400048070ff */
[----:B------:R-:W-:-:S03]  /*1b260*/  PRMT R4, RZ, 0x7610, R4 ;  /* 0x00007610ff047816 */ /* 0x000fc60000000004 */
[----:B------:R0:W-:Y:S01]  /*1b270*/  @!P5 STG.E.U8 desc[UR14][R24.64+0xd8], R5 ;  /* 0x0000d8051800d986 */ /* 0x0001e2000c10110e */
[----:B------:R-:W-:Y:S05]  /*1b280*/  @P3 BRA `(.L_x_258) ;  /* 0x0000000000043947 */ /* 0x000fea0003800000 */
[----:B------:R2:W5:Y:S02]  /*1b290*/  LDG.E.U8 R4, desc[UR14][R32.64+0xd9] ;  /* 0x0000d90e20047981 */ /* 0x000564000c1e1100 */
.L_x_258:
[----:B------:R-:W-:Y:S05]  /*1b2a0*/  BSYNC B1 ;  /* 0x0000000000017941 */ /* 0x000fea0003800000 */
.L_x_257:
[----:B0-----:R-:W3:Y:S01]  /*1b2b0*/  LDL.LU R5, [R1+0x204] ;  /* 0x0002040001057983 */ /* 0x001ee20000300800 */
[----:B-----5:R-:W-:Y:S01]  /*1b2c0*/  LOP3.LUT R4, R4, 0xff, RZ, 0xc0, !PT ;  /* 0x000000ff04047812 */ /* 0x020fe200078ec0ff */
[----:B------:R-:W-:Y:S01]  /*1b2d0*/  BSSY B1, `(.L_x_259) ;  /* 0x000000b000017945 */ /* 0x000fe20003800000 */
[----:B------:R-:W-:Y:S02]  /*1b2e0*/  ISETP.LT.OR P5, PT, R0, 0xd9, !P2 ;  /* 0x000000d90000780c */ /* 0x000fe400057a1670 */
[----:B------:R-:W-:-:S05]  /*1b2f0*/  F2FP.F16.E4M3.UNPACK_B R4, R4 ;  /* 0x00000004ff04723e */ /* 0x000fca00020006ff */
[----:B------:R-:W-:-:S05]  /*1b300*/  HADD2.F32 R4, -RZ, R4.H0_H0 ;  /* 0x20000004ff047230 */ /* 0x000fca0000004100 */
[----:B------:R-:W-:-:S04]  /*1b310*/  FMUL R4, R4, UR21 ;  /* 0x0000001504047c20 */ /* 0x000fc80008400000 */
[----:B---3--:R-:W-:-:S05]  /*1b320*/  FFMA R4, R5, UR20, R4 ;  /* 0x0000001405047c23 */ /* 0x008fca0008000004 */
[----:B------:R-:W-:Y:S02]  /*1b330*/  F2FP.SATFINITE.E4M3.F32.PACK_AB_MERGE_C R5, RZ, R4, RZ ;  /* 0x00000004ff05723e */ /* 0x000fe400048070ff */
[----:B------:R-:W-:-:S03]  /*1b340*/  PRMT R4, RZ, 0x7610, R4 ;  /* 0x00007610ff047816 */ /* 0x000fc60000000004 */
[----:B------:R0:W-:Y:S01]  /*1b350*/  @!P3 STG.E.U8 desc[UR14][R24.64+0xd9], R5 ;  /* 0x0000d9051800b986 */ /* 0x0001e2000c10110e */
[----:B------:R-:W-:Y:S05]  /*1b360*/  @P5 BRA `(.L_x_260) ;  /* 0x0000000000045947 */ /* 0x000fea0003800000 */
[----:B------:R3:W5:Y:S02]  /*1b370*/  LDG.E.U8 R4, desc[UR14][R2.64+0xd8] ;  /* 0x0000d80e02047981 */ /* 0x000764000c1e1100 */
.L_x_260:
[----:B------:R-:W-:Y:S05]  /*1b380*/  BSYNC B1 ;  /* 0x0000000000017941 */ /* 0x000fea0003800000 */
.L_x_259:
        /* <DEDUP_REMOVED lines=13> */
.L_x_262:
[----:B------:R-:W-:Y:S05]  /*1b460*/  BSYNC B1 ;  /* 0x0000000000017941 */ /* 0x000fea0003800000 */
.L_x_261:
        /* <DEDUP_REMOVED lines=13> */
.L_x_264:
[----:B------:R-:W-:Y:S05]  /*1b540*/  BSYNC B1 ;  /* 0x0000000000017941 */ /* 0x000fea0003800000 */
.L_x_263:
        /* <DEDUP_REMOVED lines=13> */
.L_x_266:
[----:B------:R-:W-:Y:S05]  /*1b620*/  BSYNC B1 ;  /* 0x0000000000017941 */ /* 0x000fea0003800000 */
.L_x_265:
        /* <DEDUP_REMOVED lines=13> */
.L_x_268:
[----:B------:R-:W-:Y:S05]  /*1b700*/  BSYNC B1 ;  /* 0x0000000000017941 */ /* 0x000fea0003800000 */
.L_x_267:
        /* <DEDUP_REMOVED lines=13> */
.L_x_270:
[----:B------:R-:W-:Y:S05]  /*1b7e0*/  BSYNC B1 ;  /* 0x0000000000017941 */ /* 0x000fea0003800000 */
.L_x_269:
        /* <DEDUP_REMOVED lines=13> */
.L_x_272:
[----:B------:R-:W-:Y:S05]  /*1b8c0*/  BSYNC B1 ;  /* 0x0000000000017941 */ /* 0x000fea0003800000 */
.L_x_271:
        /* <DEDUP_REMOVED lines=13> */
.L_x_274:
[----:B------:R-:W-:Y:S05]  /*1b9a0*/  BSYNC B1 ;  /* 0x0000000000017941 */ /* 0x000fea0003800000 */
.L_x_273:
        /* <DEDUP_REMOVED lines=13> */
.L_x_276:
[----:B------:R-:W-:Y:S05]  /*1ba80*/  BSYNC B1 ;  /* 0x0000000000017941 */ /* 0x000fea0003800000 */
.L_x_275:
        /* <DEDUP_REMOVED lines=13> */
.L_x_278:
[----:B------:R-:W-:Y:S05]  /*1bb60*/  BSYNC B1 ;  /* 0x0000000000017941 */ /* 0x000fea0003800000 */
.L_x_277:
        /* <DEDUP_REMOVED lines=13> */
.L_x_280:
[----:B------:R-:W-:Y:S05]  /*1bc40*/  BSYNC B1 ;  /* 0x0000000000017941 */ /* 0x000fea0003800000 */
.L_x_279:
        /* <DEDUP_REMOVED lines=13> */
.L_x_282:
[----:B------:R-:W-:Y:S05]  /*1bd20*/  BSYNC B1 ;  /* 0x0000000000017941 */ /* 0x000fea0003800000 */
.L_x_281:
        /* <DEDUP_REMOVED lines=13> */
.L_x_284:
[----:B------:R-:W-:Y:S05]  /*1be00*/  BSYNC B1 ;  /* 0x0000000000017941 */ /* 0x000fea0003800000 */
.L_x_283:
        /* <DEDUP_REMOVED lines=13> */
.L_x_286:
[----:B------:R-:W-:Y:S05]  /*1bee0*/  BSYNC B1 ;  /* 0x0000000000017941 */ /* 0x000fea0003800000 */
.L_x_285:
        /* <DEDUP_REMOVED lines=13> */
.L_x_288:
[----:B------:R-:W-:Y:S05]  /*1bfc0*/  BSYNC B1 ;  /* 0x0000000000017941 */ /* 0x000fea0003800000 */
.L_x_287:
        /* <DEDUP_REMOVED lines=13> */
.L_x_290:
[----:B------:R-:W-:Y:S05]  /*1c0a0*/  BSYNC B1 ;  /* 0x0000000000017941 */ /* 0x000fea0003800000 */
.L_x_289:
        /* <DEDUP_REMOVED lines=13> */
.L_x_292:
[----:B------:R-:W-:Y:S05]  /*1c180*/  BSYNC B1 ;  /* 0x0000000000017941 */ /* 0x000fea0003800000 */
.L_x_291:
        /* <DEDUP_REMOVED lines=13> */
.L_x_294:
[----:B------:R-:W-:Y:S05]  /*1c260*/  BSYNC B1 ;  /* 0x0000000000017941 */ /* 0x000fea0003800000 */
.L_x_293:
[----:B------:R-:W2:Y:S01]  /*1c270*/  LDL.LU R7, [R1+0x24c] ;  /* 0x00024c0001077983 */ /* 0x000ea20000300800 */
[----:B-----5:R-:W-:Y:S01]  /*1c280*/  LOP3.LUT R4, R4, 0xff, RZ, 0xc0, !PT ;  /* 0x000000ff04047812 */ /* 0x020fe200078ec0ff */
[----:B------:R-:W-:Y:S01]  /*1c290*/  BSSY B1, `(.L_x_295) ;  /* 0x0000013000017945 */ /* 0x000fe20003800000 */
[----:B0-----:R-:W-:Y:S02]  /*1c2a0*/  IADD3 R5, P1, R35, 0x80, RZ ;  /* 0x0000008023057810 */ /* 0x001fe40007f3e0ff */
[----:B------:R-:W-:-:S03]  /*1c2b0*/  F2FP.F16.E4M3.UNPACK_B R4, R4 ;  /* 0x00000004ff04723e */ /* 0x000fc600020006ff */
[----:B--234-:R-:W-:Y:S01]  /*1c2c0*/  IMAD.X R2, RZ, RZ, R39, P1 ;  /* 0x000000ffff027224 */ /* 0x01cfe200008e0627 */
[----:B------:R-:W-:Y:S01]  /*1c2d0*/  ISETP.GE.AND P1, PT, R34, 0x81, PT ;  /* 0x000000812200780c */ /* 0x000fe20003f26270 */
[----:B------:R-:W-:Y:S02]  /*1c2e0*/  HADD2.F32 R4, -RZ, R4.H0_H0 ;  /* 0x20000004ff047230 */ /* 0x000fe40000004100 */
[----:B------:R-:W-:Y:S01]  /*1c2f0*/  IMAD R6, R2, UR6, RZ ;  /* 0x0000000602067c24 */ /* 0x000fe2000f8e02ff */
[----:B------:R-:W-:Y:S01]  /*1c300*/  ISETP.LT.OR P5, PT, R0, 0x1, !P1 ;  /* 0x000000010000780c */ /* 0x000fe20004fa1670 */
[----:B------:R-:W-:-:S04]  /*1c310*/  IMAD.WIDE.U32 R2, R5, UR6, R36 ;  /* 0x0000000605027c25 */ /* 0x000fc8000f8e0024 */
[----:B------:R-:W-:Y:S01]  /*1c320*/  FMUL R4, R4, UR21 ;  /* 0x0000001504047c20 */ /* 0x000fe20008400000 */
[----:B------:R-:W-:Y:S01]  /*1c330*/  IMAD R5, R5, UR7, R6 ;  /* 0x0000000705057c24 */ /* 0x000fe2000f8e0206 */
[----:B------:R-:W-:-:S04]  /*1c340*/  IADD3 R2, P3, R2, UR8, RZ ;  /* 0x0000000802027c10 */ /* 0x000fc8000ff7e0ff */
[----:B------:R-:W-:Y:S01]  /*1c350*/  IADD3.X R3, R3, UR9, R5, P3, !PT ;  /* 0x0000000903037c10 */ /* 0x000fe20009ffe405 */
[----:B------:R-:W-:-:S05]  /*1c360*/  FFMA R4, R7, UR20, R4 ;  /* 0x0000001407047c23 */ /* 0x000fca0008000004 */
[----:B------:R-:W-:Y:S02]  /*1c370*/  F2FP.SATFINITE.E4M3.F32.PACK_AB_MERGE_C R7, RZ, R4, RZ ;  /* 0x00000004ff07723e */ /* 0x000fe400048070ff */
[----:B------:R-:W-:-:S03]  /*1c380*/  PRMT R4, RZ, 0x7610, R4 ;  /* 0x00007610ff047816 */ /* 0x000fc60000000004 */
[----:B------:R0:W-:Y:S01]  /*1c390*/  @!P2 STG.E.U8 desc[UR14][R26.64+0xf9], R7 ;  /* 0x0000f9071a00a986 */ /* 0x0001e2000c10110e */
[----:B------:R-:W-:Y:S05]  /*1c3a0*/  @P5 BRA `(.L_x_296) ;  /* 0x0000000000045947 */ /* 0x000fea0003800000 */
[----:B------:R2:W5:Y:S02]  /*1c3b0*/  LDG.E.U8 R4, desc[UR14][R2.64] ;  /* 0x0000000e02047981 */ /* 0x000564000c1e1100 */
.L_x_296:
[----:B------:R-:W-:Y:S05]  /*1c3c0*/  BSYNC B1 ;  /* 0x0000000000017941 */ /* 0x000fea0003800000 */
.L_x_295:
[----:B------:R-:W3:Y:S01]  /*1c3d0*/  LDL.LU R5, [R1+0x250] ;  /* 0x0002500001057983 */ /* 0x000ee20000300800 */
        /* <DEDUP_REMOVED lines=12> */
.L_x_298:
[----:B------:R-:W-:Y:S05]  /*1c4a0*/  BSYNC B1 ;  /* 0x0000000000017941 */ /* 0x000fea0003800000 */
.L_x_297:
[----:B---3--:R-:W3:Y:S01]  /*1c4b0*/  LDL.LU R5, [R1+0x254] ;  /* 0x0002540001057983 */ /* 0x008ee20000300800 */
[----:B-----5:R-:W-:Y:S01]  /*1c4c0*/  LOP3.LUT R4, R4, 0xff, RZ, 0xc0, !PT ;  /* 0x000000ff04047812 */ /* 0x020fe200078ec0ff */
[----:B------:R-:W-:Y:S01]  /*1c4d0*/  BSSY B1, `(.L_x_299) ;  /* 0x0000013000017945 */ /* 0x000fe20003800000 */
[----:B------:R-:W-:Y:S02]  /*1c4e0*/  IADD3 R35, P2, R35, 0x88, RZ ;  /* 0x0000008823237810 */ /* 0x000fe40007f5e0ff */
[----:B------:R-:W-:Y:S02]  /*1c4f0*/  F2FP.F16.E4M3.UNPACK_B R4, R4 ;  /* 0x00000004ff04723e */ /* 0x000fe400020006ff */
[----:B------:R-:W-:Y:S01]  /*1c500*/  PRMT R6, RZ, 0x7610, R6 ;  /* 0x00007610ff067816 */ /* 0x000fe20000000006 */
[----:B------:R-:W-:Y:S01]  /*1c510*/  IMAD.X R38, RZ, RZ, R39, P2 ;  /* 0x000000ffff267224 */ /* 0x000fe200010e0627 */
[----:B------:R-:W-:Y:S01]  /*1c520*/  ISETP.GE.AND P2, PT, R34, 0x89, PT ;  /* 0x000000892200780c */ /* 0x000fe20003f46270 */
[----:B------:R-:W-:-:S02]  /*1c530*/  HADD2.F32 R4, -RZ, R4.H0_H0 ;  /* 0x20000004ff047230 */ /* 0x000fc40000004100 */
[----:B------:R-:W-:Y:S01]  /*1c540*/  IMAD R38, R38, UR6, RZ ;  /* 0x0000000626267c24 */ /* 0x000fe2000f8e02ff */
[----:B------:R-:W-:Y:S01]  /*1c550*/  ISETP.LT.OR P5, PT, R0, 0x1, !P2 ;  /* 0x000000010000780c */ /* 0x000fe200057a1670 */
[----:B------:R-:W-:-:S04]  /*1c560*/  IMAD.WIDE.U32 R36, R35, UR6, R36 ;  /* 0x0000000623247c25 */ /* 0x000fc8000f8e0024 */
[----:B------:R-:W-:Y:S01]  /*1c570*/  FMUL R4, R4, UR21 ;  /* 0x0000001504047c20 */ /* 0x000fe20008400000 */
[----:B------:R-:W-:-:S03]  /*1c580*/  IMAD R35, R35, UR7, R38 ;  /* 0x0000000723237c24 */ /* 0x000fc6000f8e0226 */
[----:B---3--:R-:W-:Y:S01]  /*1c590*/  FFMA R5, R5, UR20, R4 ;  /* 0x0000001405057c23 */ /* 0x008fe20008000004 */
[----:B------:R-:W-:-:S04]  /*1c5a0*/  IADD3 R4, P6, R36, UR8, RZ ;  /* 0x0000000824047c10 */ /* 0x000fc8000ffde0ff */
[----:B0-----:R-:W-:Y:S02]  /*1c5b0*/  F2FP.SATFINITE.E4M3.F32.PACK_AB_MERGE_C R7, RZ, R5, RZ ;  /* 0x00000005ff07723e */ /* 0x001fe400048070ff */
[----:B------:R-:W-:-:S03]  /*1c5c0*/  IADD3.X R5, R37, UR9, R35, P6, !PT ;  /* 0x0000000925057c10 */ /* 0x000fc6000b7fe423 */
[----:B------:R0:W-:Y:S01]  /*1c5d0*/  @!P3 STG.E.U8 desc[UR14][R30.64+0x1], R7 ;  /* 0x000001071e00b986 */ /* 0x0001e2000c10110e */
[----:B------:R-:W-:Y:S05]  /*1c5e0*/  @P5 BRA `(.L_x_300) ;  /* 0x0000000000045947 */ /* 0x000fea0003800000 */
[----:B------:R3:W5:Y:S02]  /*1c5f0*/  LDG.E.U8 R6, desc[UR14][R4.64] ;  /* 0x0000000e04067981 */ /* 0x000764000c1e1100 */
.L_x_300:
[----:B------:R-:W-:Y:S05]  /*1c600*/  BSYNC B1 ;  /* 0x0000000000017941 */ /* 0x000fea0003800000 */
.L_x_299:
        /* <DEDUP_REMOVED lines=13> */
.L_x_302:
[----:B------:R-:W-:Y:S05]  /*1c6e0*/  BSYNC B1 ;  /* 0x0000000000017941 */ /* 0x000fea0003800000 */
.L_x_301:
        /* <DEDUP_REMOVED lines=13> */
.L_x_304:
[----:B------:R-:W-:Y:S05]  /*1c7c0*/  BSYNC B1 ;  /* 0x0000000000017941 */ /* 0x000fea0003800000 */
.L_x_303:
        /* <DEDUP_REMOVED lines=13> */
.L_x_306:
[----:B------:R-:W-:Y:S05]  /*1c8a0*/  BSYNC B1 ;  /* 0x0000000000017941 */ /* 0x000fea0003800000 */
.L_x_305:
        /* <DEDUP_REMOVED lines=13> */
.L_x_308:
[----:B------:R-:W-:Y:S05]  /*1c980*/  BSYNC B1 ;  /* 0x0000000000017941 */ /* 0x000fea0003800000 */
.L_x_307:
        /* <DEDUP_REMOVED lines=13> */
.L_x_310:
[----:B------:R-:W-:Y:S05]  /*1ca60*/  BSYNC B1 ;  /* 0x0000000000017941 */ /* 0x000fea0003800000 */
.L_x_309:
        /* <DEDUP_REMOVED lines=13> */
.L_x_312:
[----:B------:R-:W-:Y:S05]  /*1cb40*/  BSYNC B1 ;  /* 0x0000000000017941 */ /* 0x000fea0003800000 */
.L_x_311:
        /* <DEDUP_REMOVED lines=13> */
.L_x_314:
[----:B------:R-:W-:Y:S05]  /*1cc20*/  BSYNC B1 ;  /* 0x0000000000017941 */ /* 0x000fea0003800000 */
.L_x_313:
        /* <DEDUP_REMOVED lines=13> */
.L_x_316:
[----:B------:R-:W-:Y:S05]  /*1cd00*/  BSYNC B1 ;  /* 0x0000000000017941 */ /* 0x000fea0003800000 */
.L_x_315:
        /* <DEDUP_REMOVED lines=13> */
.L_x_318:
[----:B------:R-:W-:Y:S05]  /*1cde0*/  BSYNC B1 ;  /* 0x0000000000017941 */ /* 0x000fea0003800000 */
.L_x_317:
        /* <DEDUP_REMOVED lines=13> */
.L_x_320:
[----:B------:R-:W-:Y:S05]  /*1cec0*/  BSYNC B1 ;  /* 0x0000000000017941 */ /* 0x000fea0003800000 */
.L_x_319:
        /* <DEDUP_REMOVED lines=13> */
.L_x_322:
[----:B------:R-:W-:Y:S05]  /*1cfa0*/  BSYNC B1 ;  /* 0x0000000000017941 */ /* 0x000fea0003800000 */
.L_x_321:
        /* <DEDUP_REMOVED lines=13> */
.L_x_324:
[----:B------:R-:W-:Y:S05]  /*1d080*/  BSYNC B1 ;  /* 0x0000000000017941 */ /* 0x000fea0003800000 */
.L_x_323:
        /* <DEDUP_REMOVED lines=13> */
.L_x_326:
[----:B------:R-:W-:Y:S05]  /*1d160*/  BSYNC B1 ;  /* 0x0000000000017941 */ /* 0x000fea0003800000 */
.L_x_325:
        /* <DEDUP_REMOVED lines=13> */
.L_x_328:
[----:B------:R-:W-:Y:S05]  /*1d240*/  BSYNC B1 ;  /* 0x0000000000017941 */ /* 0x000fea0003800000 */
.L_x_327:
        /* <DEDUP_REMOVED lines=13> */
.L_x_330:
[----:B------:R-:W-:Y:S05]  /*1d320*/  BSYNC B1 ;  /* 0x0000000000017941 */ /* 0x000fea0003800000 */
.L_x_329:
        /* <DEDUP_REMOVED lines=13> */
.L_x_332:
[----:B------:R-:W-:Y:S05]  /*1d400*/  BSYNC B1 ;  /* 0x0000000000017941 */ /* 0x000fea0003800000 */
.L_x_331:
        /* <DEDUP_REMOVED lines=13> */
.L_x_334:
[----:B------:R-:W-:Y:S05]  /*1d4e0*/  BSYNC B1 ;  /* 0x0000000000017941 */ /* 0x000fea0003800000 */
.L_x_333:
        /* <DEDUP_REMOVED lines=13> */
.L_x_336:
[----:B------:R-:W-:Y:S05]  /*1d5c0*/  BSYNC B1 ;  /* 0x0000000000017941 */ /* 0x000fea0003800000 */
.L_x_335:
        /* <DEDUP_REMOVED lines=13> */
.L_x_338:
[----:B------:R-:W-:Y:S05]  /*1d6a0*/  BSYNC B1 ;  /* 0x0000000000017941 */ /* 0x000fea0003800000 */
.L_x_337:
        /* <DEDUP_REMOVED lines=13> */
.L_x_340:
[----:B------:R-:W-:Y:S05]  /*1d780*/  BSYNC B1 ;  /* 0x0000000000017941 */ /* 0x000fea0003800000 */
.L_x_339:
        /* <DEDUP_REMOVED lines=13> */
.L_x_342:
[----:B------:R-:W-:Y:S05]  /*1d860*/  BSYNC B1 ;  /* 0x0000000000017941 */ /* 0x000fea0003800000 */
.L_x_341:
        /* <DEDUP_REMOVED lines=13> */
.L_x_344:
[----:B------:R-:W-:Y:S05]  /*1d940*/  BSYNC B1 ;  /* 0x0000000000017941 */ /* 0x000fea0003800000 */
.L_x_343:
        /* <DEDUP_REMOVED lines=13> */
.L_x_346:
[----:B------:R-:W-:Y:S05]  /*1da20*/  BSYNC B1 ;  /* 0x0000000000017941 */ /* 0x000fea0003800000 */
.L_x_345:
        /* <DEDUP_REMOVED lines=13> */
.L_x_348:
[----:B------:R-:W-:Y:S05]  /*1db00*/  BSYNC B1 ;  /* 0x0000000000017941 */ /* 0x000fea0003800000 */
.L_x_347:
        /* <DEDUP_REMOVED lines=13> */
.L_x_350:
[----:B------:R-:W-:Y:S05]  /*1dbe0*/  BSYNC B1 ;  /* 0x0000000000017941 */ /* 0x000fea0003800000 */
.L_x_349:
        /* <DEDUP_REMOVED lines=13> */
.L_x_352:
[----:B------:R-:W-:Y:S05]  /*1dcc0*/  BSYNC B1 ;  /* 0x0000000000017941 */ /* 0x000fea0003800000 */
.L_x_351:
        /* <DEDUP_REMOVED lines=13> */
.L_x_354:
[----:B------:R-:W-:Y:S05]  /*1dda0*/  BSYNC B1 ;  /* 0x0000000000017941 */ /* 0x000fea0003800000 */
.L_x_353:
        /* <DEDUP_REMOVED lines=13> */
.L_x_356:
[----:B------:R-:W-:Y:S05]  /*1de80*/  BSYNC B1 ;  /* 0x0000000000017941 */ /* 0x000fea0003800000 */
.L_x_355:
        /* <DEDUP_REMOVED lines=13> */
.L_x_358:
[----:B------:R-:W-:Y:S05]  /*1df60*/  BSYNC B1 ;  /* 0x0000000000017941 */ /* 0x000fea0003800000 */
.L_x_357:
        /* <DEDUP_REMOVED lines=13> */
.L_x_360:
[----:B------:R-:W-:Y:S05]  /*1e040*/  BSYNC B1 ;  /* 0x0000000000017941 */ /* 0x000fea0003800000 */
.L_x_359:
        /* <DEDUP_REMOVED lines=13> */
.L_x_362:
[----:B------:R-:W-:Y:S05]  /*1e120*/  BSYNC B1 ;  /* 0x0000000000017941 */ /* 0x000fea0003800000 */
.L_x_361:
        /* <DEDUP_REMOVED lines=13> */
.L_x_364:
[----:B------:R-:W-:Y:S05]  /*1e200*/  BSYNC B1 ;  /* 0x0000000000017941 */ /* 0x000fea0003800000 */
.L_x_363:
        /* <DEDUP_REMOVED lines=13> */
.L_x_366:
[----:B------:R-:W-:Y:S05]  /*1e2e0*/  BSYNC B1 ;  /* 0x0000000000017941 */ /* 0x000fea0003800000 */
.L_x_365:
        /* <DEDUP_REMOVED lines=13> */
.L_x_368:
[----:B------:R-:W-:Y:S05]  /*1e3c0*/  BSYNC B1 ;  /* 0x0000000000017941 */ /* 0x000fea0003800000 */
.L_x_367:
        /* <DEDUP_REMOVED lines=13> */
.L_x_370:
[----:B------:R-:W-:Y:S05]  /*1e4a0*/  BSYNC B1 ;  /* 0x0000000000017941 */ /* 0x000fea0003800000 */
.L_x_369:
        /* <DEDUP_REMOVED lines=13> */
.L_x_372:
[----:B------:R-:W-:Y:S05]  /*1e580*/  BSYNC B1 ;  /* 0x0000000000017941 */ /* 0x000fea0003800000 */
.L_x_371:
        /* <DEDUP_REMOVED lines=13> */
.L_x_374:
[----:B------:R-:W-:Y:S05]  /*1e660*/  BSYNC B1 ;  /* 0x0000000000017941 */ /* 0x000fea0003800000 */
.L_x_373:
        /* <DEDUP_REMOVED lines=13> */
.L_x_376:
[----:B------:R-:W-:Y:S05]  /*1e740*/  BSYNC B1 ;  /* 0x0000000000017941 */ /* 0x000fea0003800000 */
.L_x_375:
        /* <DEDUP_REMOVED lines=13> */
.L_x_378:
[----:B------:R-:W-:Y:S05]  /*1e820*/  BSYNC B1 ;  /* 0x0000000000017941 */ /* 0x000fea0003800000 */
.L_x_377:
        /* <DEDUP_REMOVED lines=13> */
.L_x_380:
[----:B------:R-:W-:Y:S05]  /*1e900*/  BSYNC B1 ;  /* 0x0000000000017941 */ /* 0x000fea0003800000 */
.L_x_379:
        /* <DEDUP_REMOVED lines=13> */
.L_x_382:
[----:B------:R-:W-:Y:S05]  /*1e9e0*/  BSYNC B1 ;  /* 0x0000000000017941 */ /* 0x000fea0003800000 */
.L_x_381:
        /* <DEDUP_REMOVED lines=13> */
.L_x_384:
[----:B------:R-:W-:Y:S05]  /*1eac0*/  BSYNC B1 ;  /* 0x0000000000017941 */ /* 0x000fea0003800000 */
.L_x_383:
        /* <DEDUP_REMOVED lines=13> */
.L_x_386:
[----:B------:R-:W-:Y:S05]  /*1eba0*/  BSYNC B1 ;  /* 0x0000000000017941 */ /* 0x000fea0003800000 */
.L_x_385:
        /* <DEDUP_REMOVED lines=13> */
.L_x_388:
[----:B------:R-:W-:Y:S05]  /*1ec80*/  BSYNC B1 ;  /* 0x0000000000017941 */ /* 0x000fea0003800000 */
.L_x_387:
        /* <DEDUP_REMOVED lines=13> */
.L_x_390:
[----:B------:R-:W-:Y:S05]  /*1ed60*/  BSYNC B1 ;  /* 0x0000000000017941 */ /* 0x000fea0003800000 */
.L_x_389:
        /* <DEDUP_REMOVED lines=13> */
.L_x_392:
[----:B------:R-:W-:Y:S05]  /*1ee40*/  BSYNC B1 ;  /* 0x0000000000017941 */ /* 0x000fea0003800000 */
.L_x_391:
        /* <DEDUP_REMOVED lines=13> */
.L_x_394:
[----:B------:R-:W-:Y:S05]  /*1ef20*/  BSYNC B1 ;  /* 0x0000000000017941 */ /* 0x000fea0003800000 */
.L_x_393:
        /* <DEDUP_REMOVED lines=13> */
.L_x_396:
[----:B------:R-:W-:Y:S05]  /*1f000*/  BSYNC B1 ;  /* 0x0000000000017941 */ /* 0x000fea0003800000 */
.L_x_395:
        /* <DEDUP_REMOVED lines=13> */
.L_x_398:
[----:B------:R-:W-:Y:S05]  /*1f0e0*/  BSYNC B1 ;  /* 0x0000000000017941 */ /* 0x000fea0003800000 */
.L_x_397:
        /* <DEDUP_REMOVED lines=13> */
.L_x_400:
[----:B------:R-:W-:Y:S05]  /*1f1c0*/  BSYNC B1 ;  /* 0x0000000000017941 */ /* 0x000fea0003800000 */
.L_x_399:
        /* <DEDUP_REMOVED lines=13> */
.L_x_402:
[----:B------:R-:W-:Y:S05]  /*1f2a0*/  BSYNC B1 ;  /* 0x0000000000017941 */ /* 0x000fea0003800000 */
.L_x_401:
        /* <DEDUP_REMOVED lines=13> */
.L_x_404:
[----:B------:R-:W-:Y:S05]  /*1f380*/  BSYNC B1 ;  /* 0x0000000000017941 */ /* 0x000fea0003800000 */
.L_x_403:
        /* <DEDUP_REMOVED lines=13> */
.L_x_406:
[----:B------:R-:W-:Y:S05]  /*1f460*/  BSYNC B1 ;  /* 0x0000000000017941 */ /* 0x000fea0003800000 */
.L_x_405:
        /* <DEDUP_REMOVED lines=13> */
.L_x_408:
[----:B------:R-:W-:Y:S05]  /*1f540*/  BSYNC B1 ;  /* 0x0000000000017941 */ /* 0x000fea0003800000 */
.L_x_407:
        /* <DEDUP_REMOVED lines=13> */
.L_x_410:
[----:B------:R-:W-:Y:S05]  /*1f620*/  BSYNC B1 ;  /* 0x0000000000017941 */ /* 0x000fea0003800000 */
.L_x_409:
        /* <DEDUP_REMOVED lines=13> */
.L_x_412:
[----:B------:R-:W-:Y:S05]  /*1f700*/  BSYNC B1 ;  /* 0x0000000000017941 */ /* 0x000fea0003800000 */
.L_x_411:
        /* <DEDUP_REMOVED lines=13> */
.L_x_414:
[----:B------:R-:W-:Y:S05]  /*1f7e0*/  BSYNC B1 ;  /* 0x0000000000017941 */ /* 0x000fea0003800000 */
.L_x_413:
        /* <DEDUP_REMOVED lines=13> */
.L_x_416:
[----:B------:R-:W-:Y:S05]  /*1f8c0*/  BSYNC B1 ;  /* 0x0000000000017941 */ /* 0x000fea0003800000 */
.L_x_415:
        /* <DEDUP_REMOVED lines=13> */
.L_x_418:
[----:B------:R-:W-:Y:S05]  /*1f9a0*/  BSYNC B1 ;  /* 0x0000000000017941 */ /* 0x000fea0003800000 */
.L_x_417:
        /* <DEDUP_REMOVED lines=13> */
.L_x_420:
[----:B------:R-:W-:Y:S05]  /*1fa80*/  BSYNC B1 ;  /* 0x0000000000017941 */ /* 0x000fea0003800000 */
.L_x_419:
        /* <DEDUP_REMOVED lines=13> */
.L_x_422:
[----:B------:R-:W-:Y:S05]  /*1fb60*/  BSYNC B1 ;  /* 0x0000000000017941 */ /* 0x000fea0003800000 */
.L_x_421:
        /* <DEDUP_REMOVED lines=13> */
.L_x_424:
[----:B------:R-:W-:Y:S05]  /*1fc40*/  BSYNC B1 ;  /* 0x0000000000017941 */ /* 0x000fea0003800000 */
.L_x_423:
        /* <DEDUP_REMOVED lines=13> */
.L_x_426:
[----:B------:R-:W-:Y:S05]  /*1fd20*/  BSYNC B1 ;  /* 0x0000000000017941 */ /* 0x000fea0003800000 */
.L_x_425:
        /* <DEDUP_REMOVED lines=13> */
.L_x_428:
[----:B------:R-:W-:Y:S05]  /*1fe00*/  BSYNC B1 ;  /* 0x0000000000017941 */ /* 0x000fea0003800000 */
.L_x_427:
        /* <DEDUP_REMOVED lines=13> */
.L_x_430:
[----:B------:R-:W-:Y:S05]  /*1fee0*/  BSYNC B1 ;  /* 0x0000000000017941 */ /* 0x000fea0003800000 */
.L_x_429:
        /* <DEDUP_REMOVED lines=13> */
.L_x_432:
[----:B------:R-:W-:Y:S05]  /*1ffc0*/  BSYNC B1 ;  /* 0x0000000000017941 */ /* 0x000fea0003800000 */
.L_x_431:
        /* <DEDUP_REMOVED lines=13> */
.L_x_434:
[----:B------:R-:W-:Y:S05]  /*200a0*/  BSYNC B1 ;  /* 0x0000000000017941 */ /* 0x000fea0003800000 */
.L_x_433:
        /* <DEDUP_REMOVED lines=13> */
.L_x_436:
[----:B------:R-:W-:Y:S05]  /*20180*/  BSYNC B1 ;  /* 0x0000000000017941 */ /* 0x000fea0003800000 */
.L_x_435:
        /* <DEDUP_REMOVED lines=13> */
.L_x_438:
[----:B------:R-:W-:Y:S05]  /*20260*/  BSYNC B1 ;  /* 0x0000000000017941 */ /* 0x000fea0003800000 */
.L_x_437:
        /* <DEDUP_REMOVED lines=13> */
.L_x_440:
[----:B------:R-:W-:Y:S05]  /*20340*/  BSYNC B1 ;  /* 0x0000000000017941 */ /* 0x000fea0003800000 */
.L_x_439:
        /* <DEDUP_REMOVED lines=13> */
.L_x_442:
[----:B------:R-:W-:Y:S05]  /*20420*/  BSYNC B1 ;  /* 0x0000000000017941 */ /* 0x000fea0003800000 */
.L_x_441:
        /* <DEDUP_REMOVED lines=13> */
.L_x_444:
[----:B------:R-:W-:Y:S05]  /*20500*/  BSYNC B1 ;  /* 0x0000000000017941 */ /* 0x000fea0003800000 */
.L_x_443:
        /* <DEDUP_REMOVED lines=13> */
.L_x_446:
[----:B------:R-:W-:Y:S05]  /*205e0*/  BSYNC B1 ;  /* 0x0000000000017941 */ /* 0x000fea0003800000 */
.L_x_445:
        /* <DEDUP_REMOVED lines=13> */
.L_x_448:
[----:B------:R-:W-:Y:S05]  /*206c0*/  BSYNC B1 ;  /* 0x0000000000017941 */ /* 0x000fea0003800000 */
.L_x_447:
        /* <DEDUP_REMOVED lines=13> */
.L_x_450:
[----:B------:R-:W-:Y:S05]  /*207a0*/  BSYNC B1 ;  /* 0x0000000000017941 */ /* 0x000fea0003800000 */
.L_x_449:
        /* <DEDUP_REMOVED lines=13> */
.L_x_452:
[----:B------:R-:W-:Y:S05]  /*20880*/  BSYNC B1 ;  /* 0x0000000000017941 */ /* 0x000fea0003800000 */
.L_x_451:
        /* <DEDUP_REMOVED lines=13> */
.L_x_454:
[----:B------:R-:W-:Y:S05]  /*20960*/  BSYNC B1 ;  /* 0x0000000000017941 */ /* 0x000fea0003800000 */
.L_x_453:
        /* <DEDUP_REMOVED lines=13> */
.L_x_456:
[----:B------:R-:W-:Y:S05]  /*20a40*/  BSYNC B1 ;  /* 0x0000000000017941 */ /* 0x000fea0003800000 */
.L_x_455:
        /* <DEDUP_REMOVED lines=13> */
.L_x_458:
[----:B------:R-:W-:Y:S05]  /*20b20*/  BSYNC B1 ;  /* 0x0000000000017941 */ /* 0x000fea0003800000 */
.L_x_457:
        /* <DEDUP_REMOVED lines=13> */
.L_x_460:
[----:B------:R-:W-:Y:S05]  /*20c00*/  BSYNC B1 ;  /* 0x0000000000017941 */ /* 0x000fea0003800000 */
.L_x_459:
        /* <DEDUP_REMOVED lines=13> */
.L_x_462:
[----:B------:R-:W-:Y:S05]  /*20ce0*/  BSYNC B1 ;  /* 0x0000000000017941 */ /* 0x000fea0003800000 */
.L_x_461:
        /* <DEDUP_REMOVED lines=13> */
.L_x_464:
[----:B------:R-:W-:Y:S05]  /*20dc0*/  BSYNC B1 ;  /* 0x0000000000017941 */ /* 0x000fea0003800000 */
.L_x_463:
        /* <DEDUP_REMOVED lines=13> */
.L_x_466:
[----:B------:R-:W-:Y:S05]  /*20ea0*/  BSYNC B1 ;  /* 0x0000000000017941 */ /* 0x000fea0003800000 */
.L_x_465:
        /* <DEDUP_REMOVED lines=13> */
.L_x_468:
[----:B------:R-:W-:Y:S05]  /*20f80*/  BSYNC B1 ;  /* 0x0000000000017941 */ /* 0x000fea0003800000 */
.L_x_467:
        /* <DEDUP_REMOVED lines=13> */
.L_x_470:
[----:B------:R-:W-:Y:S05]  /*21060*/  BSYNC B1 ;  /* 0x0000000000017941 */ /* 0x000fea0003800000 */
.L_x_469:
        /* <DEDUP_REMOVED lines=13> */
.L_x_472:
[----:B------:R-:W-:Y:S05]  /*21140*/  BSYNC B1 ;  /* 0x0000000000017941 */ /* 0x000fea0003800000 */
.L_x_471:
        /* <DEDUP_REMOVED lines=13> */
.L_x_474:
[----:B------:R-:W-:Y:S05]  /*21220*/  BSYNC B1 ;  /* 0x0000000000017941 */ /* 0x000fea0003800000 */
.L_x_473:
        /* <DEDUP_REMOVED lines=13> */
.L_x_476:
[----:B------:R-:W-:Y:S05]  /*21300*/  BSYNC B1 ;  /* 0x0000000000017941 */ /* 0x000fea0003800000 */
.L_x_475:
        /* <DEDUP_REMOVED lines=13> */
.L_x_478:
[----:B------:R-:W-:Y:S05]  /*213e0*/  BSYNC B1 ;  /* 0x0000000000017941 */ /* 0x000fea0003800000 */
.L_x_477:
        /* <DEDUP_REMOVED lines=13> */
.L_x_480:
[----:B------:R-:W-:Y:S05]  /*214c0*/  BSYNC B1 ;  /* 0x0000000000017941 */ /* 0x000fea0003800000 */
.L_x_479:
        /* <DEDUP_REMOVED lines=13> */
.L_x_482:
[----:B------:R-:W-:Y:S05]  /*215a0*/  BSYNC B1 ;  /* 0x0000000000017941 */ /* 0x000fea0003800000 */
.L_x_481:
        /* <DEDUP_REMOVED lines=13> */
.L_x_484:
[----:B------:R-:W-:Y:S05]  /*21680*/  BSYNC B1 ;  /* 0x0000000000017941 */ /* 0x000fea0003800000 */
.L_x_483:
        /* <DEDUP_REMOVED lines=13> */
.L_x_486:
[----:B------:R-:W-:Y:S05]  /*21760*/  BSYNC B1 ;  /* 0x0000000000017941 */ /* 0x000fea0003800000 */
.L_x_485:
        /* <DEDUP_REMOVED lines=13> */
.L_x_488:
[----:B------:R-:W-:Y:S05]  /*21840*/  BSYNC B1 ;  /* 0x0000000000017941 */ /* 0x000fea0003800000 */
.L_x_487:
        /* <DEDUP_REMOVED lines=13> */
.L_x_490:
[----:B------:R-:W-:Y:S05]  /*21920*/  BSYNC B1 ;  /* 0x0000000000017941 */ /* 0x000fea0003800000 */
.L_x_489:
        /* <DEDUP_REMOVED lines=13> */
.L_x_492:
[----:B------:R-:W-:Y:S05]  /*21a00*/  BSYNC B1 ;  /* 0x0000000000017941 */ /* 0x000fea0003800000 */
.L_x_491:
        /* <DEDUP_REMOVED lines=13> */
.L_x_494:
[----:B------:R-:W-:Y:S05]  /*21ae0*/  BSYNC B1 ;  /* 0x0000000000017941 */ /* 0x000fea0003800000 */
.L_x_493:
        /* <DEDUP_REMOVED lines=13> */
.L_x_496:
[----:B------:R-:W-:Y:S05]  /*21bc0*/  BSYNC B1 ;  /* 0x0000000000017941 */ /* 0x000fea0003800000 */
.L_x_495:
        /* <DEDUP_REMOVED lines=13> */
.L_x_498:
[----:B------:R-:W-:Y:S05]  /*21ca0*/  BSYNC B1 ;  /* 0x0000000000017941 */ /* 0x000fea0003800000 */
.L_x_497:
        /* <DEDUP_REMOVED lines=13> */
.L_x_500:
[----:B------:R-:W-:Y:S05]  /*21d80*/  BSYNC B1 ;  /* 0x0000000000017941 */ /* 0x000fea0003800000 */
.L_x_499:
        /* <DEDUP_REMOVED lines=13> */
.L_x_502:
[----:B------:R-:W-:Y:S05]  /*21e60*/  BSYNC B1 ;  /* 0x0000000000017941 */ /* 0x000fea0003800000 */
.L_x_501:
        /* <DEDUP_REMOVED lines=13> */
.L_x_504:
[----:B------:R-:W-:Y:S05]  /*21f40*/  BSYNC B1 ;  /* 0x0000000000017941 */ /* 0x000fea0003800000 */
.L_x_503:
        /* <DEDUP_REMOVED lines=13> */
.L_x_506:
[----:B------:R-:W-:Y:S05]  /*22020*/  BSYNC B1 ;  /* 0x0000000000017941 */ /* 0x000fea0003800000 */
.L_x_505:
        /* <DEDUP_REMOVED lines=13> */
.L_x_508:
[----:B------:R-:W-:Y:S05]  /*22100*/  BSYNC B1 ;  /* 0x0000000000017941 */ /* 0x000fea0003800000 */
.L_x_507:
        /* <DEDUP_REMOVED lines=13> */
.L_x_510:
[----:B------:R-:W-:Y:S05]  /*221e0*/  BSYNC B1 ;  /* 0x0000000000017941 */ /* 0x000fea0003800000 */
.L_x_509:
        /* <DEDUP_REMOVED lines=13> */
.L_x_512:
[----:B------:R-:W-:Y:S05]  /*222c0*/  BSYNC B1 ;  /* 0x0000000000017941 */ /* 0x000fea0003800000 */
.L_x_511:
        /* <DEDUP_REMOVED lines=13> */
.L_x_514:
[----:B------:R-:W-:Y:S05]  /*223a0*/  BSYNC B1 ;  /* 0x0000000000017941 */ /* 0x000fea0003800000 */
.L_x_513:
        /* <DEDUP_REMOVED lines=13> */
.L_x_516:
[----:B------:R-:W-:Y:S05]  /*22480*/  BSYNC B1 ;  /* 0x0000000000017941 */ /* 0x000fea0003800000 */
.L_x_515:
        /* <DEDUP_REMOVED lines=13> */
.L_x_518:
[----:B------:R-:W-:Y:S05]  /*22560*/  BSYNC B1 ;  /* 0x0000000000017941 */ /* 0x000fea0003800000 */
.L_x_517:
        /* <DEDUP_REMOVED lines=13> */
.L_x_520:
[----:B------:R-:W-:Y:S05]  /*22640*/  BSYNC B1 ;  /* 0x0000000000017941 */ /* 0x000fea0003800000 */
.L_x_519:
        /* <DEDUP_REMOVED lines=13> */
.L_x_522:
[----:B------:R-:W-:Y:S05]  /*22720*/  BSYNC B1 ;  /* 0x0000000000017941 */ /* 0x000fea0003800000 */
.L_x_521:
        /* <DEDUP_REMOVED lines=13> */
.L_x_524:
[----:B------:R-:W-:Y:S05]  /*22800*/  BSYNC B1 ;  /* 0x0000000000017941 */ /* 0x000fea0003800000 */
.L_x_523:
        /* <DEDUP_REMOVED lines=13> */
.L_x_526:
[----:B------:R-:W-:Y:S05]  /*228e0*/  BSYNC B1 ;  /* 0x0000000000017941 */ /* 0x000fea0003800000 */
.L_x_525:
        /* <DEDUP_REMOVED lines=13> */
.L_x_528:
[----:B------:R-:W-:Y:S05]  /*229c0*/  BSYNC B1 ;  /* 0x0000000000017941 */ /* 0x000fea0003800000 */
.L_x_527:
        /* <DEDUP_REMOVED lines=13> */
.L_x_530:
[----:B------:R-:W-:Y:S05]  /*22aa0*/  BSYNC B1 ;  /* 0x0000000000017941 */ /* 0x000fea0003800000 */
.L_x_529:
        /* <DEDUP_REMOVED lines=13> */
.L_x_532:
[----:B------:R-:W-:Y:S05]  /*22b80*/  BSYNC B1 ;  /* 0x0000000000017941 */ /* 0x000fea0003800000 */
.L_x_531:
        /* <DEDUP_REMOVED lines=13> */
.L_x_534:
[----:B------:R-:W-:Y:S05]  /*22c60*/  BSYNC B1 ;  /* 0x0000000000017941 */ /* 0x000fea0003800000 */
.L_x_533:
        /* <DEDUP_REMOVED lines=13> */
.L_x_536:
[----:B------:R-:W-:Y:S05]  /*22d40*/  BSYNC B1 ;  /* 0x0000000000017941 */ /* 0x000fea0003800000 */
.L_x_535:
        /* <DEDUP_REMOVED lines=13> */
.L_x_538:
[----:B------:R-:W-:Y:S05]  /*22e20*/  BSYNC B1 ;  /* 0x0000000000017941 */ /* 0x000fea0003800000 */
.L_x_537:
        /* <DEDUP_REMOVED lines=13> */
.L_x_540:
[----:B------:R-:W-:Y:S05]  /*22f00*/  BSYNC B1 ;  /* 0x0000000000017941 */ /* 0x000fea0003800000 */
.L_x_539:
        /* <DEDUP_REMOVED lines=13> */
.L_x_542:
[----:B------:R-:W-:Y:S05]  /*22fe0*/  BSYNC B1 ;  /* 0x0000000000017941 */ /* 0x000fea0003800000 */
.L_x_541:
        /* <DEDUP_REMOVED lines=13> */
.L_x_544:
[----:B------:R-:W-:Y:S05]  /*230c0*/  BSYNC B1 ;  /* 0x0000000000017941 */ /* 0x000fea0003800000 */
.L_x_543:
        /* <DEDUP_REMOVED lines=13> */
.L_x_546:
[----:B------:R-:W-:Y:S05]  /*231a0*/  BSYNC B1 ;  /* 0x0000000000017941 */ /* 0x000fea0003800000 */
.L_x_545:
[----:B--234-:R-:W2:Y:S01]  /*231b0*/  LDL.LU R3, [R1+0x444] ;  /* 0x0004440001037983 */ /* 0x01cea20000300800 */
[----:B-----5:R-:W-:Y:S01]  /*231c0*/  LOP3.LUT R6, R6, 0xff, RZ, 0xc0, !PT ;  /* 0x000000ff06067812 */ /* 0x020fe200078ec0ff */
[----:B------:R-:W-:Y:S01]  /*231d0*/  BSSY B1, `(.L_x_547) ;  /* 0x000000b000017945 */ /* 0x000fe20003800000 */
[----:B------:R-:W-:Y:S02]  /*231e0*/  ISETP.LT.OR P3, PT, R0, 0xf9, !P2 ;  /* 0x000000f90000780c */ /* 0x000fe40005761670 */
[----:B------:R-:W-:Y:S02]  /*231f0*/  F2FP.F16.E4M3.UNPACK_B R6, R6 ;  /* 0x00000006ff06723e */ /* 0x000fe400020006ff */
[----:B------:R-:W-:-:S03]  /*23200*/  PRMT R2, RZ, 0x7610, R2 ;  /* 0x00007610ff027816 */ /* 0x000fc60000000002 */
[----:B------:R-:W-:-:S05]  /*23210*/  HADD2.F32 R6, -RZ, R6.H0_H0 ;  /* 0x20000006ff067230 */ /* 0x000fca0000004100 */
[----:B------:R-:W-:-:S04]  /*23220*/  FMUL R6, R6, UR21 ;  /* 0x0000001506067c20 */ /* 0x000fc80008400000 */
[----:B--2---:R-:W-:-:S05]  /*23230*/  FFMA R6, R3, UR20, R6 ;  /* 0x0000001403067c23 */ /* 0x004fca0008000006 */
[----:B------:R-:W-:-:S05]  /*23240*/  F2FP.SATFINITE.E4M3.F32.PACK_AB_MERGE_C R3, RZ, R6, RZ ;  /* 0x00000006ff03723e */ /* 0x000fca00048070ff */
[----:B------:R2:W-:Y:S01]  /*23250*/  @!P1 STG.E.U8 desc[UR14][R30.64+0xf9], R3 ;  /* 0x0000f9031e009986 */ /* 0x0005e2000c10110e */
[----:B------:R-:W-:Y:S05]  /*23260*/  @P3 BRA `(.L_x_548) ;  /* 0x0000000000043947 */ /* 0x000fea0003800000 */
[----:B------:R3:W5:Y:S02]  /*23270*/  LDG.E.U8 R2, desc[UR14][R4.64+0xf8] ;  /* 0x0000f80e04027981 */ /* 0x000764000c1e1100 */
.L_x_548:
[----:B------:R-:W-:Y:S05]  /*23280*/  BSYNC B1 ;  /* 0x0000000000017941 */ /* 0x000fea0003800000 */
.L_x_547:
[----:B--2---:R-:W2:Y:S01]  /*23290*/  LDL.LU R3, [R1+0x448] ;  /* 0x0004480001037983 */ /* 0x004ea20000300800 */
        /* <DEDUP_REMOVED lines=12> */
.L_x_550:
[----:B------:R-:W-:Y:S05]  /*23360*/  BSYNC B1 ;  /* 0x0000000000017941 */ /* 0x000fea0003800000 */
.L_x_549:
[----:B------:R-:W-:Y:S05]  /*23370*/  @P2 BRA `(.L_x_551) ;  /* 0x0000004800842947 */ /* 0x000fea0003800000 */
[----:B------:R-:W2:Y:S01]  /*23380*/  LDL.LU R2, [R1+0x44c] ;  /* 0x00044c0001027983 */ /* 0x000ea20000300800 */
[----:B-----5:R-:W-:-:S04]  /*23390*/  LOP3.LUT R0, R0, 0xff, RZ, 0xc0, !PT ;  /* 0x000000ff00007812 */ /* 0x020fc800078ec0ff */
[----:B------:R-:W-:-:S05]  /*233a0*/  F2FP.F16.E4M3.UNPACK_B R0, R0 ;  /* 0x00000000ff00723e */ /* 0x000fca00020006ff */
[----:B------:R-:W-:-:S05]  /*233b0*/  HADD2.F32 R0, -RZ, R0.H0_H0 ;  /* 0x20000000ff007230 */ /* 0x000fca0000004100 */
[----:B------:R-:W-:-:S04]  /*233c0*/  FMUL R0, R0, UR21 ;  /* 0x0000001500007c20 */ /* 0x000fc80008400000 */
[----:B--2---:R-:W-:-:S05]  /*233d0*/  FFMA R0, R2, UR20, R0 ;  /* 0x0000001402007c23 */ /* 0x004fca0008000000 */
[----:B------:R-:W-:-:S05]  /*233e0*/  F2FP.SATFINITE.E4M3.F32.PACK_AB_MERGE_C R3, RZ, R0, RZ ;  /* 0x00000000ff03723e */ /* 0x000fca00048070ff */
[----:B------:R2:W-:Y:S01]  /*233f0*/  STG.E.U8 desc[UR14][R28.64+0xf9], R3 ;  /* 0x0000f9031c007986 */ /* 0x0005e2000c10110e */
[----:B------:R-:W-:Y:S05]  /*23400*/  BRA `(.L_x_551) ;  /* 0x0000004800607947 */ /* 0x000fea0003800000 */
.L_x_38:
[----:B------:R-:W-:Y:S01]  /*23410*/  ISETP.GE.AND P1, PT, R34, 0x1, PT ;  /* 0x000000012200780c */ /* 0x000fe20003f26270 */
[----:B------:R-:W-:Y:S01]  /*23420*/  FMUL R3, R3, UR20 ;  /* 0x0000001403037c20 */ /* 0x000fe20008400000 */
[----:B------:R-:W2:Y:S02]  /*23430*/  LDL.LU R37, [R1+0x200] ;  /* 0x0002000001257983 */ /* 0x000ea40000300800 */
[----:B------:R-:W-:Y:S02]  /*23440*/  ISETP.LT.OR P2, PT, R0, 0x2, !P1 ;  /* 0x000000020000780c */ /* 0x000fe40004f41670 */
[----:B------:R-:W-:Y:S01]  /*23450*/  F2FP.SATFINITE.E4M3.F32.PACK_AB_MERGE_C R3, RZ, R3, RZ ;  /* 0x00000003ff03723e */ /* 0x000fe200048070ff */
[----:B-----5:R-:W-:Y:S01]  /*23460*/  FMUL R2, R2, UR20 ;  /* 0x0000001402027c20 */ /* 0x020fe20008400000 */
[----:B------:R-:W-:Y:S01]  /*23470*/  FMUL R4, R4, UR20 ;  /* 0x0000001404047c20 */ /* 0x000fe20008400000 */
[----:B------:R-:W-:Y:S01]  /*23480*/  FMUL R5, R5, UR20 ;  /* 0x0000001405057c20 */ /* 0x000fe20008400000 */
[----:B------:R-:W-:Y:S01]  /*23490*/  ISETP.LT.OR P5, PT, R0, 0x9, !P1 ;  /* 0x000000090000780c */ /* 0x000fe20004fa1670 */
[----:B------:R-:W-:Y:S01]  /*234a0*/  FMUL R6, R6, UR20 ;  /* 0x0000001406067c20 */ /* 0x000fe20008400000 */
[----:B------:R-:W-:Y:S01]  /*234b0*/  FMUL R7, R7, UR20 ;  /* 0x0000001407077c20 */ /* 0x000fe20008400000 */
[----:B------:R-:W-:Y:S01]  /*234c0*/  FMUL R8, R8, UR20 ;  /* 0x0000001408087c20 */ /* 0x000fe20008400000 */
[----:B------:R-:W-:Y:S01]  /*234d0*/  FMUL R9, R9, UR20 ;  /* 0x0000001409097c20 */ /* 0x000fe20008400000 */
[----:B------:R-:W-:Y:S01]  /*234e0*/  FMUL R10, R10, UR20 ;  /* 0x000000140a0a7c20 */ /* 0x000fe20008400000 */
[----:B------:R-:W-:Y:S01]  /*234f0*/  FMUL R11, R11, UR20 ;  /* 0x000000140b0b7c20 */ /* 0x000fe20008400000 */
[----:B------:R0:W-:Y:S01]  /*23500*/  @!P2 STG.E.U8 desc[UR14][R24.64+0x1], R3 ;  /* 0x000001031800a986 */ /* 0x0001e2000c10110e */
[----:B------:R-:W-:-:S02]  /*23510*/  ISETP.LT.OR P2, PT, R0, 0x1, !P1 ;  /* 0x000000010000780c */ /* 0x000fc40004f41670 */
[----:B------:R-:W-:Y:S01]  /*23520*/  F2FP.SATFINITE.E4M3.F32.PACK_AB_MERGE_C R2, RZ, R2, RZ ;  /* 0x00000002ff02723e */ /* 0x000fe200048070ff */
[----:B------:R-:W-:Y:S01]  /*23530*/  FMUL R12, R12, UR20 ;  /* 0x000000140c0c7c20 */ /* 0x000fe20008400000 */
        /* <DEDUP_REMOVED lines=9> */
[----:B------:R-:W-:Y:S01]  /*235d0*/  @!P2 STG.E.U8 desc[UR14][R24.64], R2 ;  /* 0x000000021800a986 */ /* 0x000fe2000c10110e */
[----:B------:R-:W-:Y:S01]  /*235e0*/  ISETP.GE.AND P2, PT, R34, 0x9, PT ;  /* 0x000000092200780c */ /* 0x000fe20003f46270 */
[----:B------:R-:W-:Y:S01]  /*235f0*/  FMUL R22, R22, UR20 ;  /* 0x0000001416167c20 */ /* 0x000fe20008400000 */
[----:B------:R-:W-:Y:S01]  /*23600*/  FMUL R23, R23, UR20 ;  /* 0x0000001417177c20 */ /* 0x000fe20008400000 */
[----:B------:R-:W-:Y:S01]  /*23610*/  FMUL R152, R152, UR20 ;  /* 0x0000001498987c20 */ /* 0x000fe20008400000 */
[----:B------:R-:W-:Y:S01]  /*23620*/  ISETP.LT.OR P3, PT, R0, 0x1, !P2 ;  /* 0x000000010000780c */ /* 0x000fe20005761670 */
[----:B------:R-:W-:Y:S01]  /*23630*/  FMUL R153, R153, UR20 ;  /* 0x0000001499997c20 */ /* 0x000fe20008400000 */
[----:B------:R-:W-:Y:S01]  /*23640*/  F2FP.SATFINITE.E4M3.F32.PACK_AB_MERGE_C R4, RZ, R4, RZ ;  /* 0x00000004ff04723e */ /* 0x000fe200048070ff */
[----:B------:R-:W-:Y:S01]  /*23650*/  FMUL R154, R154, UR20 ;  /* 0x000000149a9a7c20 */ /* 0x000fe20008400000 */
        /* <DEDUP_REMOVED lines=10> */
[----:B------:R-:W-:-:S02]  /*23700*/  ISETP.LT.OR P3, PT, R0, 0x2, !P2 ;  /* 0x000000020000780c */ /* 0x000fc40005761670 */
        /* <DEDUP_REMOVED lines=11> */
[----:B------:R3:W-:Y:S01]  /*237c0*/  @!P3 STG.E.U8 desc[UR14][R26.64+0x1], R5 ;  /* 0x000001051a00b986 */ /* 0x0007e2000c10110e */
[----:B------:R-:W-:-:S03]  /*237d0*/  ISETP.LT.OR P3, PT, R0, 0xa, !P1 ;  /* 0x0000000a0000780c */ /* 0x000fc60004f61670 */
[----:B------:R-:W-:Y:S01]  /*237e0*/  @!P5 STG.E.U8 desc[UR14][R24.64+0x8], R6 ;  /* 0x000008061800d986 */ /* 0x000fe2000c10110e */
[----:B------:R-:W-:Y:S02]  /*237f0*/  ISETP.LT.OR P5, PT, R0, 0x9, !P2 ;  /* 0x000000090000780c */ /* 0x000fe400057a1670 */
[----:B------:R-:W-:Y:S01]  /*23800*/  F2FP.SATFINITE.E4M3.F32.PACK_AB_MERGE_C R8, RZ, R8, RZ ;  /* 0x00000008ff08723e */ /* 0x000fe200048070ff */
[----:B------:R-:W4:Y:S01]  /*23810*/  LDL.LU R36, [R1+0x204] ;  /* 0x0002040001247983 */ /* 0x000f220000300800 */
[----:B------:R-:W-:Y:S02]  /*23820*/  F2FP.SATFINITE.E4M3.F32.PACK_AB_MERGE_C R9, RZ, R9, RZ ;  /* 0x00000009ff09723e */ /* 0x000fe400048070ff */
[----:B------:R-:W-:Y:S01]  /*23830*/  F2FP.SATFINITE.E4M3.F32.PACK_AB_MERGE_C R10, RZ, R10, RZ ;  /* 0x0000000aff0a723e */ /* 0x000fe200048070ff */
[----:B------:R-:W-:Y:S01]  /*23840*/  FMUL R172, R172, UR20 ;  /* 0x00000014acac7c20 */ /* 0x000fe20008400000 */
[----:B------:R-:W-:Y:S01]  /*23850*/  F2FP.SATFINITE.E4M3.F32.PACK_AB_MERGE_C R11, RZ, R11, RZ ;  /* 0x0000000bff0b723e */ /* 0x000fe200048070ff */
[----:B------:R-:W-:Y:S01]  /*23860*/  @!P3 STG.E.U8 desc[UR14][R24.64+0x9], R7 ;  /* 0x000009071800b986 */ /* 0x000fe2000c10110e */
[----:B------:R-:W-:-:S03]  /*23870*/  ISETP.LT.OR P3, PT, R0, 0xa, !P2 ;  /* 0x0000000a0000780c */ /* 0x000fc60005761670 */
[----:B------:R-:W-:Y:S01]  /*23880*/  @!P5 STG.E.U8 desc[UR14][R26.64+0x8], R8 ;  /* 0x000008081a00d986 */ /* 0x000fe2000c10110e */
[C---:B------:R-:W-:Y:S02]  /*23890*/  ISETP.LT.OR P5, PT, R0.reuse, 0x11, !P1 ;  /* 0x000000110000780c */ /* 0x040fe40004fa1670 */
        /* <DEDUP_REMOVED lines=14> */
[----:B------:R-:W4:Y:S04]  /*23980*/  LDL.LU R32, [R1+0x210] ;  /* 0x0002100001207983 */ /* 0x000f280000300800 */
[----:B------:R-:W-:Y:S01]  /*23990*/  @!P3 STG.E.U8 desc[UR14][R24.64+0x11], R11 ;  /* 0x0000110b1800b986 */ /* 0x000fe2000c10110e */
[----:B------:R-:W-:-:S03]  /*239a0*/  ISETP.LT.OR P3, PT, R0, 0x12, !P2 ;  /* 0x000000120000780c */ /* 0x000fc60005761670 */
[----:B------:R-:W-:Y:S01]  /*239b0*/  @!P5 STG.E.U8 desc[UR14][R26.64+0x10], R12 ;  /* 0x0000100c1a00d986 */ /* 0x000fe2000c10110e */
[----:B------:R-:W-:Y:S02]  /*239c0*/  ISETP.LT.OR P5, PT, R0, 0x19, !P1 ;  /* 0x000000190000780c */ /* 0x000fe40004fa1670 */
[----:B------:R-:W-:Y:S01]  /*239d0*/  F2FP.SATFINITE.E4M3.F32.PACK_AB_MERGE_C R19, RZ, R19, RZ ;  /* 0x00000013ff13723e */ /* 0x000fe200048070ff */
[----:B------:R-:W-:Y:S01]  /*239e0*/  FMUL R174, R174, UR20 ;  /* 0x00000014aeae7c20 */ /* 0x000fe20008400000 */
[----:B------:R-:W-:Y:S01]  /*239f0*/  F2FP.SATFINITE.E4M3.F32.PACK_AB_MERGE_C R20, RZ, R20, RZ ;  /* 0x00000014ff14723e */ /* 0x000fe200048070ff */
[----:B------:R-:W-:Y:S01]  /*23a00*/  FMUL R175, R175, UR20 ;  /* 0x00000014afaf7c20 */ /* 0x000fe20008400000 */
[----:B------:R-:W-:Y:S01]  /*23a10*/  F2FP.SATFINITE.E4M3.F32.PACK_AB_MERGE_C R21, RZ, R21, RZ ;  /* 0x00000015ff15723e */ /* 0x000fe200048070ff */
[----:B------:R-:W-:Y:S01]  /*23a20*/  FMUL R176, R176, UR20 ;  /* 0x00000014b0b07c20 */ /* 0x000fe20008400000 */
[C---:B------:R-:W-:Y:S01]  /*23a30*/  ISETP.LT.OR P6, PT, R0.reuse, 0x29, !P2 ;  /* 0x000000290000780c */ /* 0x040fe200057c1670 */
        /* <DEDUP_REMOVED lines=10> */
[----:B------:R-:W-:Y:S01]  /*23ae0*/  F2FP.SATFINITE.E4M3.F32.PACK_AB_MERGE_C R153, RZ, R153, RZ ;  /* 0x00000099ff99723e */ /* 0x000fe200048070ff */
        /* <DEDUP_REMOVED lines=37> */
[----:B0-----:R-:W-:Y:S01]  /*23d40*/  F2FP.SATFINITE.E4M3.F32.PACK_AB_MERGE_C R3, RZ, R166, RZ ;  /* 0x000000a6ff03723e */ /* 0x001fe200048070ff */
[----:B------:R-:W-:Y:S01]  /*23d50*/  FMUL R189, R189, UR20 ;  /* 0x00000014bdbd7c20 */ /* 0x000fe20008400000 */
[----:B------:R-:W-:Y:S01]  /*23d60*/  F2FP.SATFINITE.E4M3.F32.PACK_AB_MERGE_C R167, RZ, R167, RZ ;  /* 0x000000a7ffa7723e */ /* 0x000fe200048070ff */
[----:B------:R-:W-:Y:S01]  /*23d70*/  FMUL R190, R190, UR20 ;  /* 0x00000014bebe7c20 */ /* 0x000fe20008400000 */
[----:B---3--:R-:W-:Y:S01]  /*23d80*/  F2FP.SATFINITE.E4M3.F32.PACK_AB_MERGE_C R5, RZ, R168, RZ ;  /* 0x000000a8ff05723e */ /* 0x008fe200048070ff */
[----:B------:R-:W-:Y:S01]  /*23d90*/  FMUL R191, R191, UR20 ;  /* 0x00000014bfbf7c20 */ /* 0x000fe20008400000 */
[----:B------:R-:W-:Y:S01]  /*23da0*/  F2FP.SATFINITE.E4M3.F32.PACK_AB_MERGE_C R169, RZ, R169, RZ ;  /* 0x000000a9ffa9723e */ /* 0x000fe200048070ff */
[----:B------:R-:W-:Y:S01]  /*23db0*/  @!P3 STG.E.U8 desc[UR14][R24.64+0x29], R23 ;  /* 0x000029171800b986 */ /* 0x000fe2000c10110e */
[----:B------:R-:W-:-:S03]  /*23dc0*/  ISETP.LT.OR P3, PT, R0, 0x31, !P1 ;  /* 0x000000310000780c */ /* 0x000fc60004f61670 */
[----:B------:R-:W-:Y:S01]  /*23dd0*/  @!P6 STG.E.U8 desc[UR14][R26.64+0x28], R152 ;  /* 0x000028981a00e986 */ /* 0x000fe2000c10110e */
[----:B------:R-:W-:-:S03]  /*23de0*/  ISETP.LT.OR P6, PT, R0, 0x32, !P1 ;  /* 0x000000320000780c */ /* 0x000fc60004fc1670 */
[----:B------:R-:W-:Y:S01]  /*23df0*/  @!P5 STG.E.U8 desc[UR14][R26.64+0x29], R153 ;  /* 0x000029991a00d986 */ /* 0x000fe2000c10110e */
[----:B------:R-:W-:Y:S02]  /*23e00*/  ISETP.LT.OR P5, PT, R0, 0x31, !P2 ;  /* 0x000000310000780c */ /* 0x000fe400057a1670 */
[----:B------:R-:W-:Y:S01]  /*23e10*/  F2FP.SATFINITE.E4M3.F32.PACK_AB_MERGE_C R171, RZ, R171, RZ ;  /* 0x000000abffab723e */ /* 0x000fe200048070ff */
[----:B------:R-:W-:Y:S01]  /*23e20*/  FMUL R192, R192, UR20 ;  /* 0x00000014c0c07c20 */ /* 0x000fe20008400000 */
[----:B------:R-:W-:Y:S01]  /*23e30*/  F2FP.SATFINITE.E4M3.F32.PACK_AB_MERGE_C R173, RZ, R173, RZ ;  /* 0x000000adffad723e */ /* 0x000fe200048070ff */
[----:B------:R-:W-:Y:S01]  /*23e40*/  @!P3 STG.E.U8 desc[UR14][R24.64+0x30], R154 ;  /* 0x0000309a1800b986 */ /* 0x000fe2000c10110e */
[----:B------:R-:W-:-:S03]  /*23e50*/  ISETP.LT.OR P3, PT, R0, 0x32, !P2 ;  /* 0x000000320000780c */ /* 0x000fc60005761670 */
[----:B------:R-:W-:Y:S01]  /*23e60*/  @!P6 STG.E.U8 desc[UR14][R24.64+0x31], R155 ;  /* 0x0000319b1800e986 */ /* 0x000fe2000c10110e */
[----:B------:R-:W-:-:S03]  /*23e70*/  ISETP.LT.OR P6, PT, R0, 0x39, !P1 ;  /* 0x000000390000780c */ /* 0x000fc60004fc1670 */
[----:B------:R-:W-:Y:S01]  /*23e80*/  @!P5 STG.E.U8 desc[UR14][R26.64+0x30], R156 ;  /* 0x0000309c1a00d986 */ /* 0x000fe2000c10110e */
[----:B------:R-:W-:Y:S01]  /*23e90*/  ISETP.LT.OR P5, PT, R0, 0x3a, !P1 ;  /* 0x0000003a0000780c */ /* 0x000fe20004fa1670 */
[----:B------:R-:W-:Y:S01]  /*23ea0*/  FMUL R193, R193, UR20 ;  /* 0x00000014c1c17c20 */ /* 0x000fe20008400000 */
[----:B------:R-:W-:Y:S01]  /*23eb0*/  FMUL R194, R194, UR20 ;  /* 0x00000014c2c27c20 */ /* 0x000fe20008400000 */
[----:B------:R-:W-:Y:S01]  /*23ec0*/  FMUL R195, R195, UR20 ;  /* 0x00000014c3c37c20 */ /* 0x000fe20008400000 */
[----:B------:R-:W-:Y:S01]  /*23ed0*/  FMUL R196, R196, UR20 ;  /* 0x00000014c4c47c20 */ /* 0x000fe20008400000 */
        /* <DEDUP_REMOVED lines=30> */
[----:B------:R0:W-:Y:S01]  /*240c0*/  @!P3 STG.E.U8 desc[UR14][R24.64+0x48], R3 ;  /* 0x000048031800b986 */ /* 0x0001e2000c10110e */
[----:B------:R-:W-:-:S03]  /*240d0*/  ISETP.LT.OR P3, PT, R0, 0x4a, !P2 ;  /* 0x0000004a0000780c */ /* 0x000fc60005761670 */
[----:B------:R-:W-:Y:S01]  /*240e0*/  @!P6 STG.E.U8 desc[UR14][R24.64+0x49], R167 ;  /* 0x000049a71800e986 */ /* 0x000fe2000c10110e */
[----:B------:R-:W-:-:S03]  /*240f0*/  ISETP.LT.OR P6, PT, R0, 0x51, !P1 ;  /* 0x000000510000780c */ /* 0x000fc60004fc1670 */
[----:B------:R3:W-:Y:S01]  /*24100*/  @!P5 STG.E.U8 desc[UR14][R26.64+0x48], R5 ;  /* 0x000048051a00d986 */ /* 0x0007e2000c10110e */
[C---:B------:R-:W-:Y:S02]  /*24110*/  ISETP.LT.OR P5, PT, R0.reuse, 0x52, !P1 ;  /* 0x000000520000780c */ /* 0x040fe40004fa1670 */
[----:B0-----:R-:W-:Y:S01]  /*24120*/  F2FP.SATFINITE.E4M3.F32.PACK_AB_MERGE_C R3, RZ, R170, RZ ;  /* 0x000000aaff03723e */ /* 0x001fe200048070ff */
[----:B------:R-:W-:Y:S02]  /*24130*/  FMUL R209, R209, UR20 ;  /* 0x00000014d1d17c20 */ /* 0x000fe40008400000 */
[----:B------:R-:W-:Y:S01]  /*24140*/  @!P3 STG.E.U8 desc[UR14][R26.64+0x49], R169 ;  /* 0x000049a91a00b986 */ /* 0x000fe2000c10110e */
[----:B------:R-:W-:-:S03]  /*24150*/  ISETP.LT.OR P3, PT, R0, 0x51, !P2 ;  /* 0x000000510000780c */ /* 0x000fc60005761670 */
[----:B------:R0:W-:Y:S01]  /*24160*/  @!P6 STG.E.U8 desc[UR14][R24.64+0x50], R3 ;  /* 0x000050031800e986 */ /* 0x0001e2000c10110e */
[C---:B------:R-:W-:Y:S02]  /*24170*/  ISETP.LT.OR P6, PT, R0.reuse, 0x52, !P2 ;  /* 0x000000520000780c */ /* 0x040fe400057c1670 */
[----:B---3--:R-:W-:Y:S01]  /*24180*/  F2FP.SATFINITE.E4M3.F32.PACK_AB_MERGE_C R5, RZ, R172, RZ ;  /* 0x000000acff05723e */ /* 0x008fe200048070ff */
        /* <DEDUP_REMOVED lines=10> */
[----:B0-----:R-:W-:Y:S01]  /*24230*/  F2FP.SATFINITE.E4M3.F32.PACK_AB_MERGE_C R3, RZ, R174, RZ ;  /* 0x000000aeff03723e */ /* 0x001fe200048070ff */
[----:B------:R-:W-:Y:S01]  /*24240*/  FMUL R214, R214, UR20 ;  /* 0x00000014d6d67c20 */ /* 0x000fe20008400000 */
[----:B------:R-:W-:Y:S01]  /*24250*/  F2FP.SATFINITE.E4M3.F32.PACK_AB_MERGE_C R175, RZ, R175, RZ ;  /* 0x000000afffaf723e */ /* 0x000fe200048070ff */
[----:B------:R-:W-:Y:S01]  /*24260*/  FMUL R215, R215, UR20 ;  /* 0x00000014d7d77c20 */ /* 0x000fe20008400000 */
[----:B------:R-:W-:Y:S01]  /*24270*/  FMUL R216, R216, UR20 ;  /* 0x00000014d8d87c20 */ /* 0x000fe20008400000 */
[----:B------:R0:W-:Y:S01]  /*24280*/  @!P5 STG.E.U8 desc[UR14][R24.64+0x58], R3 ;  /* 0x000058031800d986 */ /* 0x0001e2000c10110e */
[C---:B------:R-:W-:Y:S02]  /*24290*/  ISETP.LT.OR P5, PT, R0.reuse, 0x5a, !P2 ;  /* 0x0000005a0000780c */ /* 0x040fe400057a1670 */
[----:B---3--:R-:W-:Y:S01]  /*242a0*/  F2FP.SATFINITE.E4M3.F32.PACK_AB_MERGE_C R5, RZ, R176, RZ ;  /* 0x000000b0ff05723e */ /* 0x008fe200048070ff */
[----:B------:R-:W-:Y:S01]  /*242b0*/  @!P3 STG.E.U8 desc[UR14][R24.64+0x59], R175 ;  /* 0x000059af1800b986 */ /* 0x000fe2000c10110e */
[----:B------:R-:W-:-:S03]  /*242c0*/  ISETP.LT.OR P3, PT, R0, 0x61, !P1 ;  /* 0x000000610000780c */ /* 0x000fc60004f61670 */
[----:B------:R3:W-:Y:S01]  /*242d0*/  @!P6 STG.E.U8 desc[UR14][R26.64+0x58], R5 ;  /* 0x000058051a00e986 */ /* 0x0007e2000c10110e */
[----:B------:R-:W-:Y:S02]  /*242e0*/  ISETP.LT.OR P6, PT, R0, 0x62, !P1 ;  /* 0x000000620000780c */ /* 0x000fe40004fc1670 */
[----:B------:R-:W-:Y:S01]  /*242f0*/  F2FP.SATFINITE.E4M3.F32.PACK_AB_MERGE_C R177, RZ, R177, RZ ;  /* 0x000000b1ffb1723e */ /* 0x000fe200048070ff */
[----:B------:R-:W-:Y:S01]  /*24300*/  FMUL R217, R217, UR20 ;  /* 0x00000014d9d97c20 */ /* 0x000fe20008400000 */
[----:B0-----:R-:W-:Y:S01]  /*24310*/  F2FP.SATFINITE.E4M3.F32.PACK_AB_MERGE_C R3, RZ, R178, RZ ;  /* 0x000000b2ff03723e */ /* 0x001fe200048070ff */
[----:B------:R-:W-:Y:S01]  /*24320*/  FMUL R218, R218, UR20 ;  /* 0x00000014dada7c20 */ /* 0x000fe20008400000 */
[----:B------:R-:W-:Y:S01]  /*24330*/  F2FP.SATFINITE.E4M3.F32.PACK_AB_MERGE_C R179, RZ, R179, RZ ;  /* 0x000000b3ffb3723e */ /* 0x000fe200048070ff */
[----:B------:R-:W-:Y:S01]  /*24340*/  @!P5 STG.E.U8 desc[UR14][R26.64+0x59], R177 ;  /* 0x000059b11a00d986 */ /* 0x000fe2000c10110e */
[----:B------:R-:W-:-:S03]  /*24350*/  ISETP.LT.OR P5, PT, R0, 0x61, !P2 ;  /* 0x000000610000780c */ /* 0x000fc600057a1670 */
[----:B------:R0:W-:Y:S01]  /*24360*/  @!P3 STG.E.U8 desc[UR14][R24.64+0x60], R3 ;  /* 0x000060031800b986 */ /* 0x0001e2000c10110e */
[----:B------:R-:W-:-:S03]  /*24370*/  ISETP.LT.OR P3, PT, R0, 0x62, !P2 ;  /* 0x000000620000780c */ /* 0x000fc60005761670 */
[----:B------:R-:W-:Y:S01]  /*24380*/  @!P6 STG.E.U8 desc[UR14][R24.64+0x61], R179 ;  /* 0x000061b31800e986 */ /* 0x000fe2000c10110e */
[----:B------:R-:W-:Y:S02]  /*24390*/  ISETP.LT.OR P6, PT, R0, 0x69, !P1 ;  /* 0x000000690000780c */ /* 0x000fe40004fc1670 */
[----:B---3--:R-:W-:Y:S01]  /*243a0*/  F2FP.SATFINITE.E4M3.F32.PACK_AB_MERGE_C R5, RZ, R180, RZ ;  /* 0x000000b4ff05723e */ /* 0x008fe200048070ff */
[----:B------:R-:W-:Y:S01]  /*243b0*/  FMUL R219, R219, UR20 ;  /* 0x00000014dbdb7c20 */ /* 0x000fe20008400000 */
[----:B------:R-:W-:Y:S01]  /*243c0*/  F2FP.SATFINITE.E4M3.F32.PACK_AB_MERGE_C R181, RZ, R181, RZ ;  /* 0x000000b5ffb5723e */ /* 0x000fe200048070ff */
[----:B------:R-:W-:Y:S01]  /*243d0*/  FMUL R220, R220, UR20 ;  /* 0x00000014dcdc7c20 */ /* 0x000fe20008400000 */
[----:B------:R-:W-:Y:S01]  /*243e0*/  FMUL R221, R221, UR20 ;  /* 0x00000014dddd7c20 */ /* 0x000fe20008400000 */
[----:B------:R3:W-:Y:S01]  /*243f0*/  @!P5 STG.E.U8 desc[UR14][R26.64+0x60], R5 ;  /* 0x000060051a00d986 */ /* 0x0007e2000c10110e */
[C---:B------:R-:W-:Y:S02]  /*24400*/  ISETP.LT.OR P5, PT, R0.reuse, 0x6a, !P1 ;  /* 0x0000006a0000780c */ /* 0x040fe40004fa1670 */
[----:B0-----:R-:W-:Y:S01]  /*24410*/  F2FP.SATFINITE.E4M3.F32.PACK_AB_MERGE_C R3, RZ, R182, RZ ;  /* 0x000000b6ff03723e */ /* 0x001fe200048070ff */
[----:B------:R-:W-:Y:S01]  /*24420*/  @!P3 STG.E.U8 desc[UR14][R26.64+0x61], R181 ;  /* 0x000061b51a00b986 */ /* 0x000fe2000c10110e */
[----:B------:R-:W-:-:S03]  /*24430*/  ISETP.LT.OR P3, PT, R0, 0x69, !P2 ;  /* 0x000000690000780c */ /* 0x000fc60005761670 */
[----:B------:R0:W-:Y:S01]  /*24440*/  @!P6 STG.E.U8 desc[UR14][R24.64+0x68], R3 ;  /* 0x000068031800e986 */ /* 0x0001e2000c10110e */
[----:B------:R-:W-:Y:S02]  /*24450*/  ISETP.LT.OR P6, PT, R0, 0x6a, !P2 ;  /* 0x0000006a0000780c */ /* 0x000fe400057c1670 */
[----:B------:R-:W-:Y:S01]  /*24460*/  F2FP.SATFINITE.E4M3.F32.PACK_AB_MERGE_C R183, RZ, R183, RZ ;  /* 0x000000b7ffb7723e */ /* 0x000fe200048070ff */
[----:B------:R-:W-:Y:S01]  /*24470*/  FMUL R222, R222, UR20 ;  /* 0x00000014dede7c20 */ /* 0x000fe20008400000 */
[----:B---3--:R-:W-:Y:S01]  /*24480*/  F2FP.SATFINITE.E4M3.F32.PACK_AB_MERGE_C R5, RZ, R184, RZ ;  /* 0x000000b8ff05723e */ /* 0x008fe200048070ff */
        /* <DEDUP_REMOVED lines=57> */
[----:B------:R-:W4:Y:S01]  /*24820*/  LDL.LU R39, [R1+0x214] ;  /* 0x0002140001277983 */ /* 0x000f220000300800 */
[----:B---3--:R-:W-:-:S03]  /*24830*/  F2FP.SATFINITE.E4M3.F32.PACK_AB_MERGE_C R5, RZ, R200, RZ ;  /* 0x000000c8ff05723e */ /* 0x008fc600048070ff */
[----:B------:R0:W-:Y:S01]  /*24840*/  @!P5 STG.E.U8 desc[UR14][R24.64+0x88], R3 ;  /* 0x000088031800d986 */ /* 0x0001e2000c10110e */
[----:B------:R-:W-:-:S03]  /*24850*/  ISETP.LT.OR P5, PT, R0, 0x8a, !P2 ;  /* 0x0000008a0000780c */ /* 0x000fc600057a1670 */
[----:B------:R-:W-:Y:S01]  /*24860*/  @!P3 STG.E.U8 desc[UR14][R24.64+0x89], R199 ;  /* 0x000089c71800b986 */ /* 0x000fe2000c10110e */
[----:B------:R-:W-:-:S03]  /*24870*/  ISETP.LT.OR P3, PT, R0, 0x91, !P1 ;  /* 0x000000910000780c */ /* 0x000fc60004f61670 */
[----:B------:R3:W-:Y:S01]  /*24880*/  @!P6 STG.E.U8 desc[UR14][R26.64+0x88], R5 ;  /* 0x000088051a00e986 */ /* 0x0007e2000c10110e */
[----:B------:R-:W-:Y:S02]  /*24890*/  ISETP.LT.OR P6, PT, R0, 0x92, !P1 ;  /* 0x000000920000780c */ /* 0x000fe40004fc1670 */
[----:B------:R-:W-:Y:S01]  /*248a0*/  F2FP.SATFINITE.E4M3.F32.PACK_AB_MERGE_C R201, RZ, R201, RZ ;  /* 0x000000c9ffc9723e */ /* 0x000fe200048070ff */
[----:B------:R-:W-:Y:S01]  /*248b0*/  FMUL R235, R235, UR20 ;  /* 0x00000014ebeb7c20 */ /* 0x000fe20008400000 */
[----:B0-----:R-:W-:Y:S01]  /*248c0*/  F2FP.SATFINITE.E4M3.F32.PACK_AB_MERGE_C R3, RZ, R202, RZ ;  /* 0x000000caff03723e */ /* 0x001fe200048070ff */
[----:B------:R-:W4:Y:S01]  /*248d0*/  LDL.LU R38, [R1+0x218] ;  /* 0x0002180001267983 */ /* 0x000f220000300800 */
[----:B------:R-:W-:Y:S01]  /*248e0*/  F2FP.SATFINITE.E4M3.F32.PACK_AB_MERGE_C R203, RZ, R203, RZ ;  /* 0x000000cbffcb723e */ /* 0x000fe200048070ff */
[----:B------:R-:W-:Y:S01]  /*248f0*/  FMUL R236, R236, UR20 ;  /* 0x00000014ecec7c20 */ /* 0x000fe20008400000 */
[----:B------:R-:W-:Y:S01]  /*24900*/  F2FP.SATFINITE.E4M3.F32.PACK_AB_MERGE_C R205, RZ, R205, RZ ;  /* 0x000000cdffcd723e */ /* 0x000fe200048070ff */
[----:B------:R-:W-:Y:S01]  /*24910*/  @!P5 STG.E.U8 desc[UR14][R26.64+0x89], R201 ;  /* 0x000089c91a00d986 */ /* 0x000fe2000c10110e */
[C---:B------:R-:W-:Y:S01]  /*24920*/  ISETP.LT.OR P5, PT, R0.reuse, 0x91, !P2 ;  /* 0x000000910000780c */ /* 0x040fe200057a1670 */
[----:B--2---:R-:W-:Y:S01]  /*24930*/  FMUL R2, R37, UR20 ;  /* 0x0000001425027c20 */ /* 0x004fe20008400000 */
[----:B---3--:R-:W-:Y:S01]  /*24940*/  F2FP.SATFINITE.E4M3.F32.PACK_AB_MERGE_C R5, RZ, R204, RZ ;  /* 0x000000ccff05723e */ /* 0x008fe200048070ff */
[----:B------:R0:W-:Y:S01]  /*24950*/  @!P3 STG.E.U8 desc[UR14][R24.64+0x90], R3 ;  /* 0x000090031800b986 */ /* 0x0001e2000c10110e */
[C---:B------:R-:W-:Y:S01]  /*24960*/  ISETP.LT.OR P3, PT, R0.reuse, 0x92, !P2 ;  /* 0x000000920000780c */ /* 0x040fe20005761670 */
[----:B------:R-:W-:Y:S01]  /*24970*/  FMUL R237, R237, UR20 ;  /* 0x00000014eded7c20 */ /* 0x000fe20008400000 */
[----:B------:R-:W-:Y:S01]  /*24980*/  F2FP.SATFINITE.E4M3.F32.PACK_AB_MERGE_C R207, RZ, R207, RZ ;  /* 0x000000cfffcf723e */ /* 0x000fe200048070ff */
[----:B------:R-:W-:Y:S01]  /*24990*/  @!P6 STG.E.U8 desc[UR14][R24.64+0x91], R203 ;  /* 0x000091cb1800e986 */ /* 0x000fe2000c10110e */
[----:B------:R-:W-:-:S02]  /*249a0*/  ISETP.LT.OR P6, PT, R0, 0x99, !P1 ;  /* 0x000000990000780c */ /* 0x000fc40004fc1670 */
[----:B------:R-:W-:Y:S01]  /*249b0*/  F2FP.SATFINITE.E4M3.F32.PACK_AB_MERGE_C R209, RZ, R209, RZ ;  /* 0x000000d1ffd1723e */ /* 0x000fe200048070ff */
[----:B------:R-:W2:Y:S01]  /*249c0*/  LDL.LU R37, [R1+0x21c] ;  /* 0x00021c0001257983 */ /* 0x000ea20000300800 */
[----:B------:R-:W-:Y:S02]  /*249d0*/  F2FP.SATFINITE.E4M3.F32.PACK_AB_MERGE_C R211, RZ, R211, RZ ;  /* 0x000000d3ffd3723e */ /* 0x000fe400048070ff */
[----:B------:R-:W-:Y:S01]  /*249e0*/  F2FP.SATFINITE.E4M3.F32.PACK_AB_MERGE_C R213, RZ, R213, RZ ;  /* 0x000000d5ffd5723e */ /* 0x000fe200048070ff */
[----:B------:R3:W-:Y:S01]  /*249f0*/  @!P5 STG.E.U8 desc[UR14][R26.64+0x90], R5 ;  /* 0x000090051a00d986 */ /* 0x0007e2000c10110e */
[C---:B------:R-:W-:Y:S02]  /*24a00*/  ISETP.LT.OR P5, PT, R0.reuse, 0x9a, !P1 ;  /* 0x0000009a0000780c */ /* 0x040fe40004fa1670 */
[----:B0-----:R-:W-:Y:S01]  /*24a10*/  F2FP.SATFINITE.E4M3.F32.PACK_AB_MERGE_C R3, RZ, R206, RZ ;  /* 0x000000ceff03723e */ /* 0x001fe200048070ff */
[----:B------:R-:W-:Y:S01]  /*24a20*/  @!P3 STG.E.U8 desc[UR14][R26.64+0x91], R205 ;  /* 0x000091cd1a00b986 */ /* 0x000fe2000c10110e */
[----:B------:R-:W-:-:S02]  /*24a30*/  ISETP.LT.OR P3, PT, R0, 0x99, !P2 ;  /* 0x000000990000780c */ /* 0x000fc40005761670 */
[----:B------:R-:W-:Y:S01]  /*24a40*/  F2FP.SATFINITE.E4M3.F32.PACK_AB_MERGE_C R215, RZ, R215, RZ ;  /* 0x000000d7ffd7723e */ /* 0x000fe200048070ff */
[----:B------:R0:W-:Y:S01]  /*24a50*/  @!P6 STG.E.U8 desc[UR14][R24.64+0x98], R3 ;  /* 0x000098031800e986 */ /* 0x0001e2000c10110e */
[C---:B------:R-:W-:Y:S02]  /*24a60*/  ISETP.LT.OR P6, PT, R0.reuse, 0x9a, !P2 ;  /* 0x0000009a0000780c */ /* 0x040fe400057c1670 */
[----:B------:R-:W-:Y:S02]  /*24a70*/  F2FP.SATFINITE.E4M3.F32.PACK_AB_MERGE_C R217, RZ, R217, RZ ;  /* 0x000000d9ffd9723e */ /* 0x000fe400048070ff */
[----:B---3--:R-:W-:Y:S01]  /*24a80*/  F2FP.SATFINITE.E4M3.F32.PACK_AB_MERGE_C R5, RZ, R208, RZ ;  /* 0x000000d0ff05723e */ /* 0x008fe200048070ff */
[----:B------:R-:W-:Y:S01]  /*24a90*/  @!P5 STG.E.U8 desc[UR14][R24.64+0x99], R207 ;  /* 0x000099cf1800d986 */ /* 0x000fe2000c10110e */
[C---:B------:R-:W-:Y:S02]  /*24aa0*/  ISETP.LT.OR P5, PT, R0.reuse, 0xa1, !P1 ;  /* 0x000000a10000780c */ /* 0x040fe40004fa1670 */
[----:B------:R-:W-:Y:S01]  /*24ab0*/  F2FP.SATFINITE.E4M3.F32.PACK_AB_MERGE_C R219, RZ, R219, RZ ;  /* 0x000000dbffdb723e */ /* 0x000fe200048070ff */
[----:B------:R3:W-:Y:S01]  /*24ac0*/  @!P3 STG.E.U8 desc[UR14][R26.64+0x98], R5 ;  /* 0x000098051a00b986 */ /* 0x0007e2000c10110e */
[----:B------:R-:W-:-:S02]  /*24ad0*/  ISETP.LT.OR P3, PT, R0, 0xa2, !P1 ;  /* 0x000000a20000780c */ /* 0x000fc40004f61670 */
[----:B0-----:R-:W-:Y:S01]  /*24ae0*/  F2FP.SATFINITE.E4M3.F32.PACK_AB_MERGE_C R3, RZ, R210, RZ ;  /* 0x000000d2ff03723e */ /* 0x001fe200048070ff */
[----:B------:R-:W-:Y:S01]  /*24af0*/  @!P6 STG.E.U8 desc[UR14][R26.64+0x99], R209 ;  /* 0x000099d11a00e986 */ /* 0x000fe2000c10110e */
[C---:B------:R-:W-:Y:S02]  /*24b00*/  ISETP.LT.OR P6, PT, R0.reuse, 0xa1, !P2 ;  /* 0x000000a10000780c */ /* 0x040fe400057c1670 */
[----:B------:R-:W-:Y:S02]  /*24b10*/  F2FP.SATFINITE.E4M3.F32.PACK_AB_MERGE_C R221, RZ, R221, RZ ;  /* 0x000000ddffdd723e */ /* 0x000fe400048070ff */
[----:B------:R-:W-:Y:S01]  /*24b20*/  F2FP.SATFINITE.E4M3.F32.PACK_AB_MERGE_C R223, RZ, R223, RZ ;  /* 0x000000dfffdf723e */ /* 0x000fe200048070ff */
[----:B------:R0:W-:Y:S01]  /*24b30*/  @!P5 STG.E.U8 desc[UR14][R24.64+0xa0], R3 ;  /* 0x0000a0031800d986 */ /* 0x0001e2000c10110e */
[C---:B------:R-:W-:Y:S02]  /*24b40*/  ISETP.LT.OR P5, PT, R0.reuse, 0xa2, !P2 ;  /* 0x000000a20000780c */ /* 0x040fe400057a1670 */
[----:B---3--:R-:W-:Y:S01]  /*24b50*/  F2FP.SATFINITE.E4M3.F32.PACK_AB_MERGE_C R5, RZ, R212, RZ ;  /* 0x000000d4ff05723e */ /* 0x008fe200048070ff */
[----:B------:R-:W-:Y:S01]  /*24b60*/  @!P3 STG.E.U8 desc[UR14][R24.64+0xa1], R211 ;  /* 0x0000a1d31800b986 */ /* 0x000fe2000c10110e */
[----:B------:R-:W-:-:S02]  /*24b70*/  ISETP.LT.OR P3, PT, R0, 0xa9, !P1 ;  /* 0x000000a90000780c */ /* 0x000fc40004f61670 */
[----:B------:R-:W-:Y:S01]  /*24b80*/  F2FP.SATFINITE.E4M3.F32.PACK_AB_MERGE_C R225, RZ, R225, RZ ;  /* 0x000000e1ffe1723e */ /* 0x000fe200048070ff */
[----:B------:R3:W-:Y:S01]  /*24b90*/  @!P6 STG.E.U8 desc[UR14][R26.64+0xa0], R5 ;  /* 0x0000a0051a00e986 */ /* 0x0007e2000c10110e */
[C---:B------:R-:W-:Y:S02]  /*24ba0*/  ISETP.LT.OR P6, PT, R0.reuse, 0xaa, !P1 ;  /* 0x000000aa0000780c */ /* 0x040fe40004fc1670 */
[----:B------:R-:W-:Y:S02]  /*24bb0*/  F2FP.SATFINITE.E4M3.F32.PACK_AB_MERGE_C R227, RZ, R227, RZ ;  /* 0x000000e3ffe3723e */ /* 0x000fe400048070ff */
[----:B0-----:R-:W-:Y:S01]  /*24bc0*/  F2FP.SATFINITE.E4M3.F32.PACK_AB_MERGE_C R3, RZ, R214, RZ ;  /* 0x000000d6ff03723e */ /* 0x001fe200048070ff */
[----:B------:R-:W-:Y:S01]  /*24bd0*/  @!P5 STG.E.U8 desc[UR14][R26.64+0xa1], R213 ;  /* 0x0000a1d51a00d986 */ /* 0x000fe2000c10110e */
[C---:B------:R-:W-:Y:S02]  /*24be0*/  ISETP.LT.OR P5, PT, R0.reuse, 0xa9, !P2 ;  /* 0x000000a90000780c */ /* 0x040fe400057a1670 */
[----:B------:R-:W-:Y:S01]  /*24bf0*/  F2FP.SATFINITE.E4M3.F32.PACK_AB_MERGE_C R229, RZ, R229, RZ ;  /* 0x000000e5ffe5723e */ /* 0x000fe200048070ff */
[----:B------:R0:W-:Y:S01]  /*24c00*/  @!P3 STG.E.U8 desc[UR14][R24.64+0xa8], R3 ;  /* 0x0000a8031800b986 */ /* 0x0001e2000c10110e */
[----:B------:R-:W-:-:S02]  /*24c10*/  ISETP.LT.OR P3, PT, R0, 0xaa, !P2 ;  /* 0x000000aa0000780c */ /* 0x000fc40005761670 */
[----:B---3--:R-:W-:Y:S01]  /*24c20*/  F2FP.SATFINITE.E4M3.F32.PACK_AB_MERGE_C R5, RZ, R216, RZ ;  /* 0x000000d8ff05723e */ /* 0x008fe200048070ff */
[----:B------:R-:W-:Y:S01]  /*24c30*/  @!P6 STG.E.U8 desc[UR14][R24.64+0xa9], R215 ;  /* 0x0000a9d71800e986 */ /* 0x000fe2000c10110e */
[C---:B------:R-:W-:Y:S02]  /*24c40*/  ISETP.LT.OR P6, PT, R0.reuse, 0xb1, !P1 ;  /* 0x000000b10000780c */ /* 0x040fe40004fc1670 */
        /* <DEDUP_REMOVED lines=19> */
[----:B------:R-:W-:-:S05]  /*24d80*/  ISETP.LT.OR P6, PT, R0, 0xb9, !P2 ;  /* 0x000000b90000780c */ /* 0x000fca00057c1670 */
[----:B------:R0:W-:Y:S01]  /*24d90*/  @!P5 STG.E.U8 desc[UR14][R24.64+0xb8], R3 ;  /* 0x0000b8031800d986 */ /* 0x0001e2000c10110e */
[C---:B------:R-:W-:Y:S02]  /*24da0*/  ISETP.LT.OR P5, PT, R0.reuse, 0xba, !P2 ;  /* 0x000000ba0000780c */ /* 0x040fe400057a1670 */
[----:B---3--:R-:W-:Y:S01]  /*24db0*/  F2FP.SATFINITE.E4M3.F32.PACK_AB_MERGE_C R5, RZ, R224, RZ ;  /* 0x000000e0ff05723e */ /* 0x008fe200048070ff */
[----:B------:R-:W-:Y:S01]  /*24dc0*/  @!P3 STG.E.U8 desc[UR14][R24.64+0xb9], R223 ;  /* 0x0000b9df1800b986 */ /* 0x000fe2000c10110e */
[----:B------:R-:W-:-:S03]  /*24dd0*/  ISETP.LT.OR P3, PT, R0, 0xc1, !P1 ;  /* 0x000000c10000780c */ /* 0x000fc60004f61670 */
[----:B------:R3:W-:Y:S01]  /*24de0*/  @!P6 STG.E.U8 desc[UR14][R26.64+0xb8], R5 ;  /* 0x0000b8051a00e986 */ /* 0x0007e2000c10110e */
[----:B------:R-:W-:Y:S02]  /*24df0*/  ISETP.LT.OR P6, PT, R0, 0xc2, !P1 ;  /* 0x000000c20000780c */ /* 0x000fe40004fc1670 */
[----:B0-----:R-:W-:-:S03]  /*24e00*/  F2FP.SATFINITE.E4M3.F32.PACK_AB_MERGE_C R3, RZ, R226, RZ ;  /* 0x000000e2ff03723e */ /* 0x001fc600048070ff */
[----:B------:R-:W-:Y:S01]  /*24e10*/  @!P5 STG.E.U8 desc[UR14][R26.64+0xb9], R225 ;  /* 0x0000b9e11a00d986 */ /* 0x000fe2000c10110e */
[----:B------:R-:W-:-:S03]  /*24e20*/  ISETP.LT.OR P5, PT, R0, 0xc1, !P2 ;  /* 0x000000c10000780c */ /* 0x000fc600057a1670 */
[----:B------:R0:W-:Y:S01]  /*24e30*/  @!P3 STG.E.U8 desc[UR14][R24.64+0xc0], R3 ;  /* 0x0000c0031800b986 */ /* 0x0001e2000c10110e */
[C---:B------:R-:W-:Y:S02]  /*24e40*/  ISETP.LT.OR P3, PT, R0.reuse, 0xc2, !P2 ;  /* 0x000000c20000780c */ /* 0x040fe40005761670 */
[----:B---3--:R-:W-:Y:S01]  /*24e50*/  F2FP.SATFINITE.E4M3.F32.PACK_AB_MERGE_C R5, RZ, R228, RZ ;  /* 0x000000e4ff05723e */ /* 0x008fe200048070ff */
[----:B------:R-:W-:Y:S01]  /*24e60*/  @!P6 STG.E.U8 desc[UR14][R24.64+0xc1], R227 ;  /* 0x0000c1e31800e986 */ /* 0x000fe2000c10110e */
[----:B------:R-:W-:-:S05]  /*24e70*/  ISETP.LT.OR P6, PT, R0, 0xc9, !P1 ;  /* 0x000000c90000780c */ /* 0x000fca0004fc1670 */
[----:B------:R3:W-:Y:S01]  /*24e80*/  @!P5 STG.E.U8 desc[UR14][R26.64+0xc0], R5 ;  /* 0x0000c0051a00d986 */ /* 0x0007e2000c10110e */
[C---:B------:R-:W-:Y:S02]  /*24e90*/  ISETP.LT.OR P5, PT, R0.reuse, 0xca, !P1 ;  /* 0x000000ca0000780c */ /* 0x040fe40004fa1670 */
[----:B0-----:R-:W-:Y:S01]  /*24ea0*/  F2FP.SATFINITE.E4M3.F32.PACK_AB_MERGE_C R3, RZ, R230, RZ ;  /* 0x000000e6ff03723e */ /* 0x001fe200048070ff */
[----:B------:R-:W-:Y:S01]  /*24eb0*/  @!P3 STG.E.U8 desc[UR14][R26.64+0xc1], R229 ;  /* 0x0000c1e51a00b986 */ /* 0x000fe2000c10110e */
[----:B------:R-:W-:-:S03]  /*24ec0*/  ISETP.LT.OR P3, PT, R0, 0xc9, !P2 ;  /* 0x000000c90000780c */ /* 0x000fc60005761670 */
[----:B------:R0:W-:Y:S01]  /*24ed0*/  @!P6 STG.E.U8 desc[UR14][R24.64+0xc8], R3 ;  /* 0x0000c8031800e986 */ /* 0x0001e2000c10110e */
[----:B------:R-:W-:Y:S02]  /*24ee0*/  ISETP.LT.OR P6, PT, R0, 0xca, !P2 ;  /* 0x000000ca0000780c */ /* 0x000fe400057c1670 */
[----:B---3--:R-:W-:-:S03]  /*24ef0*/  F2FP.SATFINITE.E4M3.F32.PACK_AB_MERGE_C R5, RZ, R232, RZ ;  /* 0x000000e8ff05723e */ /* 0x008fc600048070ff */
[----:B------:R-:W-:Y:S01]  /*24f00*/  @!P5 STG.E.U8 desc[UR14][R24.64+0xc9], R231 ;  /* 0x0000c9e71800d986 */ /* 0x000fe2000c10110e */
[----:B------:R-:W-:-:S03]  /*24f10*/  ISETP.LT.OR P5, PT, R0, 0xd1, !P1 ;  /* 0x000000d10000780c */ /* 0x000fc60004fa1670 */
[----:B------:R3:W-:Y:S01]  /*24f20*/  @!P3 STG.E.U8 desc[UR14][R26.64+0xc8], R5 ;  /* 0x0000c8051a00b986 */ /* 0x0007e2000c10110e */
[C---:B------:R-:W-:Y:S02]  /*24f30*/  ISETP.LT.OR P3, PT, R0.reuse, 0xd2, !P1 ;  /* 0x000000d20000780c */ /* 0x040fe40004f61670 */
[----:B0-----:R-:W-:Y:S01]  /*24f40*/  F2FP.SATFINITE.E4M3.F32.PACK_AB_MERGE_C R3, RZ, R234, RZ ;  /* 0x000000eaff03723e */ /* 0x001fe200048070ff */
[----:B------:R-:W-:Y:S01]  /*24f50*/  @!P6 STG.E.U8 desc[UR14][R26.64+0xc9], R233 ;  /* 0x0000c9e91a00e986 */ /* 0x000fe2000c10110e */
[----:B------:R-:W-:Y:S01]  /*24f60*/  ISETP.LT.OR P6, PT, R0, 0xd1, !P2 ;  /* 0x000000d10000780c */ /* 0x000fe200057c1670 */
[----:B----4-:R-:W-:-:S04]  /*24f70*/  FMUL R2, R35, UR20 ;  /* 0x0000001423027c20 */ /* 0x010fc80008400000 */
[----:B------:R0:W-:Y:S01]  /*24f80*/  @!P5 STG.E.U8 desc[UR14][R24.64+0xd0], R3 ;  /* 0x0000d0031800d986 */ /* 0x0001e2000c10110e */
[C---:B------:R-:W-:Y:S02]  /*24f90*/  ISETP.LT.OR P5, PT, R0.reuse, 0xd2, !P2 ;  /* 0x000000d20000780c */ /* 0x040fe400057a1670 */
[----:B---3--:R-:W-:Y:S01]  /*24fa0*/  F2FP.SATFINITE.E4M3.F32.PACK_AB_MERGE_C R5, RZ, R236, RZ ;  /* 0x000000ecff05723e */ /* 0x008fe200048070ff */
[----:B------:R-:W-:Y:S01]  /*24fb0*/  @!P3 STG.E.U8 desc[UR14][R24.64+0xd1], R235 ;  /* 0x0000d1eb1800b986 */ /* 0x000fe2000c10110e */
[----:B------:R-:W-:-:S03]  /*24fc0*/  ISETP.LT.OR P3, PT, R0, 0xd9, !P1 ;  /* 0x000000d90000780c */ /* 0x000fc60004f61670 */
[----:B------:R3:W-:Y:S01]  /*24fd0*/  @!P6 STG.E.U8 desc[UR14][R26.64+0xd0], R5 ;  /* 0x0000d0051a00e986 */ /* 0x0007e2000c10110e */
[----:B------:R-:W-:Y:S01]  /*24fe0*/  ISETP.LT.OR P6, PT, R0, 0xda, !P1 ;  /* 0x000000da0000780c */ /* 0x000fe20004fc1670 */
[----:B0-----:R-:W-:Y:S02]  /*24ff0*/  FMUL R3, R36, UR20 ;  /* 0x0000001424037c20 */ /* 0x001fe40008400000 */
[----:B------:R-:W4:Y:S03]  /*25000*/  LDL.LU R36, [R1+0x220] ;  /* 0x0002200001247983 */ /* 0x000f260000300800 */
[----:B------:R-:W-:Y:S01]  /*25010*/  F2FP.SATFINITE.E4M3.F32.PACK_AB_MERGE_C R9, RZ, R3, RZ ;  /* 0x00000003ff09723e */ /* 0x000fe200048070ff */
[----:B------:R-:W4:Y:S01]  /*25020*/  LDL.LU R35, [R1+0x224] ;  /* 0x0002240001237983 */ /* 0x000f220000300800 */
[----:B---3--:R-:W-:Y:S01]  /*25030*/  F2FP.SATFINITE.E4M3.F32.PACK_AB_MERGE_C R5, RZ, R2, RZ ;  /* 0x00000002ff05723e */ /* 0x008fe200048070ff */
[----:B------:R-:W-:Y:S01]  /*25040*/  FMUL R2, R33, UR20 ;  /* 0x0000001421027c20 */ /* 0x000fe20008400000 */
[----:B------:R-:W-:Y:S01]  /*25050*/  FMUL R3, R32, UR20 ;  /* 0x0000001420037c20 */ /* 0x000fe20008400000 */
[----:B------:R-:W3:Y:S04]  /*25060*/  LDL.LU R33, [R1+0x228] ;  /* 0x0002280001217983 */ /* 0x000ee80000300800 */
[----:B------:R-:W3:Y:S04]  /*25070*/  LDL.LU R32, [R1+0x22c] ;  /* 0x00022c0001207983 */ /* 0x000ee80000300800 */
[----:B------:R-:W-:Y:S01]  /*25080*/  @!P5 STG.E.U8 desc[UR14][R26.64+0xd1], R237 ;  /* 0x0000d1ed1a00d986 */ /* 0x000fe2000c10110e */
[----:B------:R-:W-:-:S03]  /*25090*/  ISETP.LT.OR P5, PT, R0, 0xd9, !P2 ;  /* 0x000000d90000780c */ /* 0x000fc600057a1670 */
[----:B------:R0:W-:Y:S01]  /*250a0*/  @!P3 STG.E.U8 desc[UR14][R24.64+0xd8], R7 ;  /* 0x0000d8071800b986 */ /* 0x0001e2000c10110e */
[----:B------:R-:W-:-:S03]  /*250b0*/  ISETP.LT.OR P3, PT, R0, 0xda, !P2 ;  /* 0x000000da0000780c */ /* 0x000fc60005761670 */
[----:B------:R1:W-:Y:S01]  /*250c0*/  @!P6 STG.E.U8 desc[UR14][R24.64+0xd9], R9 ;  /* 0x0000d9091800e986 */ /* 0x0003e2000c10110e */
[----:B------:R-:W-:Y:S02]  /*250d0*/  ISETP.LT.OR P6, PT, R0, 0xe1, !P1 ;  /* 0x000000e10000780c */ /* 0x000fe40004fc1670 */
[----:B------:R-:W-:Y:S01]  /*250e0*/  F2FP.SATFINITE.E4M3.F32.PACK_AB_MERGE_C R11, RZ, R2, RZ ;  /* 0x00000002ff0b723e */ /* 0x000fe200048070ff */
[----:B------:R-:W3:Y:S04]  /*250f0*/  LDL.LU R40, [R1+0x230] ;  /* 0x0002300001287983 */ /* 0x000ee80000300800 */
[----:B------:R1:W-:Y:S01]  /*25100*/  @!P5 STG.E.U8 desc[UR14][R26.64+0xd8], R5 ;  /* 0x0000d8051a00d986 */ /* 0x0003e2000c10110e */
[----:B0-----:R-:W-:-:S03]  /*25110*/  F2FP.SATFINITE.E4M3.F32.PACK_AB_MERGE_C R7, RZ, R3, RZ ;  /* 0x00000003ff07723e */ /* 0x001fc600048070ff */
[----:B------:R-:W-:Y:S04]  /*25120*/  @!P3 STG.E.U8 desc[UR14][R26.64+0xd9], R11 ;  /* 0x0000d90b1a00b986 */ /* 0x000fe8000c10110e */
[----:B------:R0:W-:Y:S01]  /*25130*/  @!P6 STG.E.U8 desc[UR14][R24.64+0xe0], R7 ;  /* 0x0000e0071800e986 */ /* 0x0001e2000c10110e */
[----:B------:R-:W-:-:S03]  /*25140*/  FMUL R4, R39, UR20 ;  /* 0x0000001427047c20 */ /* 0x000fc60008400000 */
[----:B------:R-:W3:Y:S02]  /*25150*/  LDL.LU R39, [R1+0x234] ;  /* 0x0002340001277983 */ /* 0x000ee40000300800 */
[----:B-1----:R-:W-:Y:S01]  /*25160*/  F2FP.SATFINITE.E4M3.F32.PACK_AB_MERGE_C R9, RZ, R4, RZ ;  /* 0x00000004ff09723e */ /* 0x002fe200048070ff */
[----:B------:R-:W-:Y:S02]  /*25170*/  FMUL R2, R38, UR20 ;  /* 0x0000001426027c20 */ /* 0x000fe40008400000 */
[----:B------:R-:W3:Y:S03]  /*25180*/  LDL.LU R38, [R1+0x238] ;  /* 0x0002380001267983 */ /* 0x000ee60000300800 */
[----:B------:R-:W-:Y:S01]  /*25190*/  F2FP.SATFINITE.E4M3.F32.PACK_AB_MERGE_C R5, RZ, R2, RZ ;  /* 0x00000002ff05723e */ /* 0x000fe200048070ff */
[----:B--2---:R-:W-:Y:S02]  /*251a0*/  FMUL R3, R37, UR20 ;  /* 0x0000001425037c20 */ /* 0x004fe40008400000 */
[----:B------:R-:W2:Y:S03]  /*251b0*/  LDL.LU R37, [R1+0x23c] ;  /* 0x00023c0001257983 */ /* 0x000ea60000300800 */
[----:B------:R-:W-:Y:S01]  /*251c0*/  F2FP.SATFINITE.E4M3.F32.PACK_AB_MERGE_C R13, RZ, R3, RZ ;  /* 0x00000003ff0d723e */ /* 0x000fe200048070ff */
[----:B----4-:R-:W-:-:S02]  /*251d0*/  FMUL R2, R36, UR20 ;  /* 0x0000001424027c20 */ /* 0x010fc40008400000 */
[----:B------:R-:W4:Y:S03]  /*251e0*/  LDL.LU R36, [R1+0x240] ;  /* 0x0002400001247983 */ /* 0x000f260000300800 */
[----:B0-----:R-:W-:Y:S01]  /*251f0*/  F2FP.SATFINITE.E4M3.F32.PACK_AB_MERGE_C R7, RZ, R2, RZ ;  /* 0x00000002ff07723e */ /* 0x001fe200048070ff */
[----:B------:R-:W-:Y:S02]  /*25200*/  FMUL R2, R35, UR20 ;  /* 0x0000001423027c20 */ /* 0x000fe40008400000 */
[----:B------:R-:W4:Y:S01]  /*25210*/  LDL.LU R35, [R1+0x244] ;  /* 0x0002440001237983 */ /* 0x000f220000300800 */
[----:B---3--:R-:W-:-:S03]  /*25220*/  FMUL R3, R33, UR20 ;  /* 0x0000001421037c20 */ /* 0x008fc60008400000 */
[----:B------:R-:W3:Y:S01]  /*25230*/  LDL.LU R33, [R1+0x248] ;  /* 0x0002480001217983 */ /* 0x000ee20000300800 */
[----:B------:R-:W-:-:S03]  /*25240*/  FMUL R4, R32, UR20 ;  /* 0x0000001420047c20 */ /* 0x000fc60008400000 */
[----:B------:R-:W3:Y:S01]  /*25250*/  LDL.LU R32, [R1+0x24c] ;  /* 0x00024c0001207983 */ /* 0x000ee20000300800 */
[C---:B------:R-:W-:Y:S02]  /*25260*/  ISETP.LT.OR P5, PT, R0.reuse, 0xe2, !P1 ;  /* 0x000000e20000780c */ /* 0x040fe40004fa1670 */
[C---:B------:R-:W-:Y:S02]  /*25270*/  ISETP.LT.OR P3, PT, R0.reuse, 0xe1, !P2 ;  /* 0x000000e10000780c */ /* 0x040fe40005761670 */
[----:B------:R-:W-:-:S09]  /*25280*/  ISETP.LT.OR P6, PT, R0, 0xe2, !P2 ;  /* 0x000000e20000780c */ /* 0x000fd200057c1670 */
[----:B------:R0:W-:Y:S01]  /*25290*/  @!P5 STG.E.U8 desc[UR14][R24.64+0xe1], R9 ;  /* 0x0000e1091800d986 */ /* 0x0001e2000c10110e */
[----:B------:R-:W-:-:S03]  /*252a0*/  ISETP.LT.OR P5, PT, R0, 0xe9, !P1 ;  /* 0x000000e90000780c */ /* 0x000fc60004fa1670 */
[----:B------:R1:W-:Y:S01]  /*252b0*/  @!P3 STG.E.U8 desc[UR14][R26.64+0xe0], R5 ;  /* 0x0000e0051a00b986 */ /* 0x0003e2000c10110e */
[----:B------:R-:W-:-:S03]  /*252c0*/  ISETP.LT.OR P3, PT, R0, 0xea, !P1 ;  /* 0x000000ea0000780c */ /* 0x000fc60004f61670 */
[----:B------:R-:W-:Y:S01]  /*252d0*/  @!P6 STG.E.U8 desc[UR14][R26.64+0xe1], R13 ;  /* 0x0000e10d1a00e986 */ /* 0x000fe2000c10110e */
[----:B------:R-:W-:Y:S02]  /*252e0*/  ISETP.LT.OR P6, PT, R0, 0xe9, !P2 ;  /* 0x000000e90000780c */ /* 0x000fe400057c1670 */
[----:B0-----:R-:W-:-:S03]  /*252f0*/  F2FP.SATFINITE.E4M3.F32.PACK_AB_MERGE_C R9, RZ, R2, RZ ;  /* 0x00000002ff09723e */ /* 0x001fc600048070ff */
[----:B------:R0:W-:Y:S01]  /*25300*/  @!P5 STG.E.U8 desc[UR14][R24.64+0xe8], R7 ;  /* 0x0000e8071800d986 */ /* 0x0001e2000c10110e */
[----:B------:R-:W-:Y:S01]  /*25310*/  ISETP.LT.OR P5, PT, R0, 0xea, !P2 ;  /* 0x000000ea0000780c */ /* 0x000fe200057a1670 */
[----:B------:R-:W-:Y:S01]  /*25320*/  FMUL R2, R40, UR20 ;  /* 0x0000001428027c20 */ /* 0x000fe20008400000 */
[----:B-1----:R-:W-:Y:S02]  /*25330*/  F2FP.SATFINITE.E4M3.F32.PACK_AB_MERGE_C R5, RZ, R3, RZ ;  /* 0x00000003ff05723e */ /* 0x002fe400048070ff */
[----:B------:R-:W-:Y:S01]  /*25340*/  F2FP.SATFINITE.E4M3.F32.PACK_AB_MERGE_C R11, RZ, R4, RZ ;  /* 0x00000004ff0b723e */ /* 0x000fe200048070ff */
[----:B------:R-:W-:Y:S01]  /*25350*/  @!P3 STG.E.U8 desc[UR14][R24.64+0xe9], R9 ;  /* 0x0000e9091800b986 */ /* 0x000fe2000c10110e */
[----:B0-----:R-:W-:-:S03]  /*25360*/  F2FP.SATFINITE.E4M3.F32.PACK_AB_MERGE_C R7, RZ, R2, RZ ;  /* 0x00000002ff07723e */ /* 0x001fc600048070ff */
[----:B------:R0:W-:Y:S04]  /*25370*/  @!P6 STG.E.U8 desc[UR14][R26.64+0xe8], R5 ;  /* 0x0000e8051a00e986 */ /* 0x0001e8000c10110e */
[----:B------:R1:W-:Y:S01]  /*25380*/  @!P5 STG.E.U8 desc[UR14][R26.64+0xe9], R11 ;  /* 0x0000e90b1a00d986 */ /* 0x0003e2000c10110e */
[----:B------:R-:W-:-:S05]  /*25390*/  FMUL R3, R39, UR20 ;  /* 0x0000001427037c20 */ /* 0x000fca0008400000 */
[----:B------:R-:W-:Y:S01]  /*253a0*/  F2FP.SATFINITE.E4M3.F32.PACK_AB_MERGE_C R13, RZ, R3, RZ ;  /* 0x00000003ff0d723e */ /* 0x000fe200048070ff */
[----:B------:R-:W-:-:S05]  /*253b0*/  FMUL R2, R38, UR20 ;  /* 0x0000001426027c20 */ /* 0x000fca0008400000 */
[----:B0-----:R-:W-:Y:S01]  /*253c0*/  F2FP.SATFINITE.E4M3.F32.PACK_AB_MERGE_C R5, RZ, R2, RZ ;  /* 0x00000002ff05723e */ /* 0x001fe200048070ff */
[----:B--2---:R-:W-:Y:S02]  /*253d0*/  FMUL R3, R37, UR20 ;  /* 0x0000001425037c20 */ /* 0x004fe40008400000 */
[----:B------:R-:W2:Y:S04]  /*253e0*/  LDL.LU R37, [R1+0x250] ;  /* 0x0002500001257983 */ /* 0x000ea80000300800 */
[----:B------:R-:W2:Y:S01]  /*253f0*/  LDL.LU R39, [R1+0x254] ;  /* 0x0002540001277983 */ /* 0x000ea20000300800 */
[----:B------:R-:W-:Y:S01]  /*25400*/  F2FP.SATFINITE.E4M3.F32.PACK_AB_MERGE_C R9, RZ, R3, RZ ;  /* 0x00000003ff09723e */ /* 0x000fe200048070ff */
[----:B----4-:R-:W-:Y:S02]  /*25410*/  FMUL R4, R36, UR20 ;  /* 0x0000001424047c20 */ /* 0x010fe40008400000 */
[----:B------:R-:W4:Y:S03]  /*25420*/  LDL.LU R36, [R1+0x258] ;  /* 0x0002580001247983 */ /* 0x000f260000300800 */
[----:B-1----:R-:W-:Y:S01]  /*25430*/  F2FP.SATFINITE.E4M3.F32.PACK_AB_MERGE_C R11, RZ, R4, RZ ;  /* 0x00000004ff0b723e */ /* 0x002fe200048070ff */
[----:B------:R-:W-:-:S02]  /*25440*/  FMUL R2, R35, UR20 ;  /* 0x0000001423027c20 */ /* 0x000fc40008400000 */
[----:B------:R-:W4:Y:S01]  /*25450*/  LDL.LU R35, [R1+0x25c] ;  /* 0x00025c0001237983 */ /* 0x000f220000300800 */
[----:B---3--:R-:W-:-:S03]  /*25460*/  FMUL R3, R33, UR20 ;  /* 0x0000001421037c20 */ /* 0x008fc60008400000 */
[----:B------:R-:W3:Y:S01]  /*25470*/  LDL.LU R33, [R1+0x260] ;  /* 0x0002600001217983 */ /* 0x000ee20000300800 */
[----:B------:R-:W-:-:S03]  /*25480*/  FMUL R4, R32, UR20 ;  /* 0x0000001420047c20 */ /* 0x000fc60008400000 */
[----:B------:R-:W3:Y:S01]  /*25490*/  LDL.LU R32, [R1+0x264] ;  /* 0x0002640001207983 */ /* 0x000ee20000300800 */
[C---:B------:R-:W-:Y:S02]  /*254a0*/  ISETP.LT.OR P3, PT, R0.reuse, 0xf1, !P1 ;  /* 0x000000f10000780c */ /* 0x040fe40004f61670 */
[C---:B------:R-:W-:Y:S01]  /*254b0*/  ISETP.LT.OR P6, PT, R0.reuse, 0xf2, !P1 ;  /* 0x000000f20000780c */ /* 0x040fe20004fc1670 */
[----:B------:R-:W3:Y:S01]  /*254c0*/  LDL.LU R38, [R1+0x268] ;  /* 0x0002680001267983 */ /* 0x000ee20000300800 */
[----:B------:R-:W-:-:S09]  /*254d0*/  ISETP.LT.OR P5, PT, R0, 0xf1, !P2 ;  /* 0x000000f10000780c */ /* 0x000fd200057a1670 */
[----:B------:R0:W-:Y:S01]  /*254e0*/  @!P3 STG.E.U8 desc[UR14][R24.64+0xf0], R7 ;  /* 0x0000f0071800b986 */ /* 0x0001e2000c10110e */
[----:B------:R-:W-:-:S03]  /*254f0*/  ISETP.LT.OR P3, PT, R0, 0xf2, !P2 ;  /* 0x000000f20000780c */ /* 0x000fc60005761670 */
[----:B------:R1:W-:Y:S01]  /*25500*/  @!P6 STG.E.U8 desc[UR14][R24.64+0xf1], R13 ;  /* 0x0000f10d1800e986 */ /* 0x0003e2000c10110e */
[C---:B------:R-:W-:Y:S02]  /*25510*/  ISETP.LT.OR P6, PT, R0.reuse, 0xf9, !P1 ;  /* 0x000000f90000780c */ /* 0x040fe40004fc1670 */
[----:B------:R-:W-:Y:S01]  /*25520*/  ISETP.LT.OR P1, PT, R0, 0xfa, !P1 ;  /* 0x000000fa0000780c */ /* 0x000fe20004f21670 */
[----:B------:R1:W-:Y:S01]  /*25530*/  @!P5 STG.E.U8 desc[UR14][R26.64+0xf0], R5 ;  /* 0x0000f0051a00d986 */ /* 0x0003e2000c10110e */
[----:B0-----:R-:W-:Y:S02]  /*25540*/  F2FP.SATFINITE.E4M3.F32.PACK_AB_MERGE_C R7, RZ, R3, RZ ;  /* 0x00000003ff07723e */ /* 0x001fe400048070ff */
[----:B-1----:R-:W-:Y:S02]  /*25550*/  F2FP.SATFINITE.E4M3.F32.PACK_AB_MERGE_C R13, RZ, R4, RZ ;  /* 0x00000004ff0d723e */ /* 0x002fe400048070ff */
[----:B------:R-:W-:Y:S01]  /*25560*/  F2FP.SATFINITE.E4M3.F32.PACK_AB_MERGE_C R5, RZ, R2, RZ ;  /* 0x00000002ff05723e */ /* 0x000fe200048070ff */
[----:B------:R0:W-:Y:S04]  /*25570*/  @!P3 STG.E.U8 desc[UR14][R26.64+0xf1], R9 ;  /* 0x0000f1091a00b986 */ /* 0x0001e8000c10110e */
[----:B------:R1:W-:Y:S04]  /*25580*/  @!P6 STG.E.U8 desc[UR14][R24.64+0xf8], R11 ;  /* 0x0000f80b1800e986 */ /* 0x0003e8000c10110e */
[----:B------:R4:W-:Y:S01]  /*25590*/  @!P1 STG.E.U8 desc[UR14][R24.64+0xf9], R5 ;  /* 0x0000f90518009986 */ /* 0x0009e2000c10110e */
[----:B--2---:R-:W-:-:S03]  /*255a0*/  FMUL R2, R37, UR20 ;  /* 0x0000001425027c20 */ /* 0x004fc60008400000 */
[----:B------:R-:W2:Y:S01]  /*255b0*/  LDL.LU R37, [R1+0x26c] ;  /* 0x00026c0001257983 */ /* 0x000ea20000300800 */
[----:B------:R-:W-:-:S03]  /*255c0*/  FMUL R3, R39, UR20 ;  /* 0x0000001427037c20 */ /* 0x000fc60008400000 */
[----:B------:R-:W2:Y:S01]  /*255d0*/  LDL.LU R39, [R1+0x270] ;  /* 0x0002700001277983 */ /* 0x000ea20000300800 */
[----:B0-----:R-:W-:Y:S02]  /*255e0*/  F2FP.SATFINITE.E4M3.F32.PACK_AB_MERGE_C R9, RZ, R2, RZ ;  /* 0x00000002ff09723e */ /* 0x001fe400048070ff */
[----:B-1----:R-:W-:Y:S01]  /*255f0*/  F2FP.SATFINITE.E4M3.F32.PACK_AB_MERGE_C R11, RZ, R3, RZ ;  /* 0x00000003ff0b723e */ /* 0x002fe200048070ff */
[----:B----4-:R-:W-:Y:S02]  /*25600*/  FMUL R4, R36, UR20 ;  /* 0x0000001424047c20 */ /* 0x010fe40008400000 */
[----:B------:R-:W4:Y:S03]  /*25610*/  LDL.LU R36, [R1+0x274] ;  /* 0x0002740001247983 */ /* 0x000f260000300800 */
[----:B------:R-:W-:Y:S01]  /*25620*/  F2FP.SATFINITE.E4M3.F32.PACK_AB_MERGE_C R5, RZ, R4, RZ ;  /* 0x00000004ff05723e */ /* 0x000fe200048070ff */
[----:B------:R-:W-:-:S02]  /*25630*/  FMUL R2, R35, UR20 ;  /* 0x0000001423027c20 */ /* 0x000fc40008400000 */
[----:B------:R-:W4:Y:S01]  /*25640*/  LDL.LU R35, [R1+0x278] ;  /* 0x0002780001237983 */ /* 0x000f220000300800 */
[----:B---3--:R-:W-:-:S03]  /*25650*/  FMUL R3, R33, UR20 ;  /* 0x0000001421037c20 */ /* 0x008fc60008400000 */
[----:B------:R-:W3:Y:S01]  /*25660*/  LDL.LU R33, [R1+0x27c] ;  /* 0x00027c0001217983 */ /* 0x000ee20000300800 */
[----:B------:R-:W-:-:S03]  /*25670*/  FMUL R4, R32, UR20 ;  /* 0x0000001420047c20 */ /* 0x000fc60008400000 */
[----:B------:R-:W3:Y:S01]  /*25680*/  LDL.LU R32, [R1+0x280] ;  /* 0x0002800001207983 */ /* 0x000ee20000300800 */
[C---:B------:R-:W-:Y:S02]  /*25690*/  ISETP.LT.OR P5, PT, R0.reuse, 0xf9, !P2 ;  /* 0x000000f90000780c */ /* 0x040fe400057a1670 */
[----:B------:R-:W-:Y:S02]  /*256a0*/  ISETP.LT.OR P2, PT, R0, 0xfa, !P2 ;  /* 0x000000fa0000780c */ /* 0x000fe40005741670 */
[C---:B------:R-:W-:Y:S02]  /*256b0*/  ISETP.GE.AND P6, PT, R34.reuse, 0x81, PT ;  /* 0x000000812200780c */ /* 0x040fe40003fc6270 */
[----:B------:R-:W-:Y:S02]  /*256c0*/  ISETP.GE.AND P3, PT, R34, 0x89, PT ;  /* 0x000000892200780c */ /* 0x000fe40003f66270 */
[----:B------:R-:W-:-:S05]  /*256d0*/  ISETP.LT.OR P1, PT, R0, 0x1, !P6 ;  /* 0x000000010000780c */ /* 0x000fca0007721670 */
[----:B------:R0:W-:Y:S01]  /*256e0*/  @!P5 STG.E.U8 desc[UR14][R26.64+0xf8], R7 ;  /* 0x0000f8071a00d986 */ /* 0x0001e2000c10110e */
[----:B------:R-:W-:-:S03]  /*256f0*/  ISETP.LT.OR P5, PT, R0, 0x1, !P3 ;  /* 0x000000010000780c */ /* 0x000fc60005fa1670 */
[----:B------:R1:W-:Y:S01]  /*25700*/  @!P2 STG.E.U8 desc[UR14][R26.64+0xf9], R13 ;  /* 0x0000f90d1a00a986 */ /* 0x0003e2000c10110e */
[----:B------:R-:W-:-:S03]  /*25710*/  ISETP.LT.OR P2, PT, R0, 0x2, !P6 ;  /* 0x000000020000780c */ /* 0x000fc60007741670 */
[----:B------:R1:W-:Y:S01]  /*25720*/  @!P1 STG.E.U8 desc[UR14][R30.64], R9 ;  /* 0x000000091e009986 */ /* 0x0003e2000c10110e */
[----:B------:R-:W-:Y:S02]  /*25730*/  ISETP.LT.OR P1, PT, R0, 0x2, !P3 ;  /* 0x000000020000780c */ /* 0x000fe40005f21670 */
[----:B0-----:R-:W-:Y:S01]  /*25740*/  F2FP.SATFINITE.E4M3.F32.PACK_AB_MERGE_C R7, RZ, R2, RZ ;  /* 0x00000002ff07723e */ /* 0x001fe200048070ff */
[----:B------:R-:W-:Y:S02]  /*25750*/  FMUL R2, R38, UR20 ;  /* 0x0000001426027c20 */ /* 0x000fe40008400000 */
[----:B------:R-:W3:Y:S04]  /*25760*/  LDL.LU R38, [R1+0x284] ;  /* 0x0002840001267983 */ /* 0x000ee80000300800 */
[----:B------:R-:W-:Y:S04]  /*25770*/  @!P2 STG.E.U8 desc[UR14][R30.64+0x1], R11 ;  /* 0x0000010b1e00a986 */ /* 0x000fe8000c10110e */
[----:B------:R0:W-:Y:S01]  /*25780*/  @!P5 STG.E.U8 desc[UR14][R28.64], R5 ;  /* 0x000000051c00d986 */ /* 0x0001e2000c10110e */
[----:B------:R-:W-:-:S02]  /*25790*/  ISETP.LT.OR P5, PT, R0, 0xa, !P6 ;  /* 0x0000000a0000780c */ /* 0x000fc400077a1670 */
[----:B-1----:R-:W-:Y:S02]  /*257a0*/  F2FP.SATFINITE.E4M3.F32.PACK_AB_MERGE_C R13, RZ, R3, RZ ;  /* 0x00000003ff0d723e */ /* 0x002fe400048070ff */
[----:B------:R-:W-:Y:S01]  /*257b0*/  F2FP.SATFINITE.E4M3.F32.PACK_AB_MERGE_C R9, RZ, R4, RZ ;  /* 0x00000004ff09723e */ /* 0x000fe200048070ff */
[----:B------:R1:W-:Y:S01]  /*257c0*/  @!P1 STG.E.U8 desc[UR14][R28.64+0x1], R7 ;  /* 0x000001071c009986 */ /* 0x0003e2000c10110e */
[----:B0-----:R-:W-:-:S07]  /*257d0*/  F2FP.SATFINITE.E4M3.F32.PACK_AB_MERGE_C R5, RZ, R2, RZ ;  /* 0x00000002ff05723e */ /* 0x001fce00048070ff */
[----:B------:R0:W-:Y:S01]  /*257e0*/  @!P5 STG.E.U8 desc[UR14][R30.64+0x9], R9 ;  /* 0x000009091e00d986 */ /* 0x0001e2000c10110e */
[----:B--2---:R-:W-:-:S03]  /*257f0*/  FMUL R3, R37, UR20 ;  /* 0x0000001425037c20 */ /* 0x004fc60008400000 */
[----:B------:R-:W2:Y:S01]  /*25800*/  LDL.LU R37, [R1+0x288] ;  /* 0x0002880001257983 */ /* 0x000ea20000300800 */
[----:B------:R-:W-:-:S03]  /*25810*/  FMUL R4, R39, UR20 ;  /* 0x0000001427047c20 */ /* 0x000fc60008400000 */
[----:B------:R-:W2:Y:S01]  /*25820*/  LDL.LU R39, [R1+0x28c] ;  /* 0x00028c0001277983 */ /* 0x000ea20000300800 */
[----:B------:R-:W-:Y:S02]  /*25830*/  F2FP.SATFINITE.E4M3.F32.PACK_AB_MERGE_C R11, RZ, R3, RZ ;  /* 0x00000003ff0b723e */ /* 0x000fe400048070ff */
[----:B-1----:R-:W-:Y:S01]  /*25840*/  F2FP.SATFINITE.E4M3.F32.PACK_AB_MERGE_C R7, RZ, R4, RZ ;  /* 0x00000004ff07723e */ /* 0x002fe200048070ff */
[----:B----4-:R-:W-:Y:S02]  /*25850*/  FMUL R2, R36, UR20 ;  /* 0x0000001424027c20 */ /* 0x010fe40008400000 */
[----:B------:R-:W4:Y:S03]  /*25860*/  LDL.LU R36, [R1+0x290] ;  /* 0x0002900001247983 */ /* 0x000f260000300800 */
[----:B0-----:R-:W-:Y:S01]  /*25870*/  F2FP.SATFINITE.E4M3.F32.PACK_AB_MERGE_C R9, RZ, R2, RZ ;  /* 0x00000002ff09723e */ /* 0x001fe200048070ff */
[----:B------:R-:W-:-:S02]  /*25880*/  FMUL R3, R35, UR20 ;  /* 0x0000001423037c20 */ /* 0x000fc40008400000 */
        /* <DEDUP_REMOVED lines=11> */
[----:B------:R-:W-:Y:S02]  /*25940*/  ISETP.LT.OR P1, PT, R0, 0x11, !P3 ;  /* 0x000000110000780c */ /* 0x000fe40005f21670 */
[----:B0-----:R-:W-:-:S07]  /*25950*/  F2FP.SATFINITE.E4M3.F32.PACK_AB_MERGE_C R13, RZ, R3, RZ ;  /* 0x00000003ff0d723e */ /* 0x001fce00048070ff */
[----:B------:R0:W-:Y:S01]  /*25960*/  @!P2 STG.E.U8 desc[UR14][R28.64+0x9], R11 ;  /* 0x0000090b1c00a986 */ /* 0x0001e2000c10110e */
[----:B------:R-:W-:Y:S01]  /*25970*/  ISETP.LT.OR P2, PT, R0, 0x12, !P6 ;  /* 0x000000120000780c */ /* 0x000fe20007741670 */
[----:B------:R-:W-:Y:S02]  /*25980*/  FMUL R3, R38, UR20 ;  /* 0x0000001426037c20 */ /* 0x000fe40008400000 */
[----:B------:R0:W-:Y:S01]  /*25990*/  @!P5 STG.E.U8 desc[UR14][R30.64+0x10], R7 ;  /* 0x000010071e00d986 */ /* 0x0001e2000c10110e */
[----:B------:R-:W-:-:S03]  /*259a0*/  ISETP.LT.OR P5, PT, R0, 0x12, !P3 ;  /* 0x000000120000780c */ /* 0x000fc60005fa1670 */
[----:B------:R-:W3:Y:S01]  /*259b0*/  LDL.LU R38, [R1+0x2a0] ;  /* 0x0002a00001267983 */ /* 0x000ee20000300800 */
[----:B-1----:R-:W-:Y:S02]  /*259c0*/  F2FP.SATFINITE.E4M3.F32.PACK_AB_MERGE_C R5, RZ, R4, RZ ;  /* 0x00000004ff05723e */ /* 0x002fe400048070ff */
[----:B0-----:R-:W-:Y:S02]  /*259d0*/  F2FP.SATFINITE.E4M3.F32.PACK_AB_MERGE_C R11, RZ, R3, RZ ;  /* 0x00000003ff0b723e */ /* 0x001fe400048070ff */
        /* <DEDUP_REMOVED lines=22> */
[----:B------:R-:W-:Y:S01]  /*25b40*/  @!P2 STG.E.U8 desc[UR14][R30.64+0x19], R11 ;  /* 0x0000190b1e00a986 */ /* 0x000fe2000c10110e */
[----:B------:R-:W-:-:S03]  /*25b50*/  ISETP.LT.OR P2, PT, R0, 0x1a, !P3 ;  /* 0x0000001a0000780c */ /* 0x000fc60005f41670 */
[----:B------:R0:W-:Y:S01]  /*25b60*/  @!P1 STG.E.U8 desc[UR14][R30.64+0x18], R7 ;  /* 0x000018071e009986 */ /* 0x0001e2000c10110e */
[----:B------:R-:W-:-:S03]  /*25b70*/  ISETP.LT.OR P1, PT, R0, 0x21, !P6 ;  /* 0x000000210000780c */ /* 0x000fc60007721670 */
[----:B------:R1:W-:Y:S01]  /*25b80*/  @!P5 STG.E.U8 desc[UR14][R28.64+0x18], R9 ;  /* 0x000018091c00d986 */ /* 0x0003e2000c10110e */
[----:B------:R-:W-:-:S05]  /*25b90*/  ISETP.LT.OR P5, PT, R0, 0x22, !P6 ;  /* 0x000000220000780c */ /* 0x000fca00077a1670 */
[----:B------:R1:W-:Y:S01]  /*25ba0*/  @!P2 STG.E.U8 desc[UR14][R28.64+0x19], R5 ;  /* 0x000019051c00a986 */ /* 0x0003e2000c10110e */
[----:B0-----:R-:W-:-:S03]  /*25bb0*/  F2FP.SATFINITE.E4M3.F32.PACK_AB_MERGE_C R7, RZ, R4, RZ ;  /* 0x00000004ff07723e */ /* 0x001fc600048070ff */
[----:B------:R-:W-:Y:S01]  /*25bc0*/  @!P1 STG.E.U8 desc[UR14][R30.64+0x20], R13 ;  /* 0x0000200d1e009986 */ /* 0x000fe2000c10110e */
[----:B------:R-:W-:Y:S01]  /*25bd0*/  ISETP.LT.OR P1, PT, R0, 0x21, !P3 ;  /* 0x000000210000780c */ /* 0x000fe20005f21670 */
[----:B------:R-:W-:Y:S02]  /*25be0*/  FMUL R4, R38, UR20 ;  /* 0x0000001426047c20 */ /* 0x000fe40008400000 */
[----:B------:R-:W3:Y:S01]  /*25bf0*/  LDL.LU R38, [R1+0x2bc] ;  /* 0x0002bc0001267983 */ /* 0x000ee20000300800 */
[----:B-1----:R-:W-:Y:S02]  /*25c00*/  F2FP.SATFINITE.E4M3.F32.PACK_AB_MERGE_C R9, RZ, R2, RZ ;  /* 0x00000002ff09723e */ /* 0x002fe400048070ff */
[----:B------:R-:W-:Y:S02]  /*25c10*/  F2FP.SATFINITE.E4M3.F32.PACK_AB_MERGE_C R11, RZ, R3, RZ ;  /* 0x00000003ff0b723e */ /* 0x000fe400048070ff */
[----:B------:R-:W-:Y:S01]  /*25c20*/  F2FP.SATFINITE.E4M3.F32.PACK_AB_MERGE_C R5, RZ, R4, RZ ;  /* 0x00000004ff05723e */ /* 0x000fe200048070ff */
[----:B------:R0:W-:Y:S04]  /*25c30*/  @!P5 STG.E.U8 desc[UR14][R30.64+0x21], R7 ;  /* 0x000021071e00d986 */ /* 0x0001e8000c10110e */
[----:B------:R1:W-:Y:S01]  /*25c40*/  @!P1 STG.E.U8 desc[UR14][R28.64+0x20], R9 ;  /* 0x000020091c009986 */ /* 0x0003e2000c10110e */
[----:B--2---:R-:W-:-:S03]  /*25c50*/  FMUL R2, R37, UR20 ;  /* 0x0000001425027c20 */ /* 0x004fc60008400000 */
[----:B------:R-:W2:Y:S01]  /*25c60*/  LDL.LU R37, [R1+0x2c0] ;  /* 0x0002c00001257983 */ /* 0x000ea20000300800 */
[----:B------:R-:W-:-:S03]  /*25c70*/  FMUL R3, R39, UR20 ;  /* 0x0000001427037c20 */ /* 0x000fc60008400000 */
[----:B------:R-:W2:Y:S01]  /*25c80*/  LDL.LU R39, [R1+0x2c4] ;  /* 0x0002c40001277983 */ /* 0x000ea20000300800 */
[----:B0-----:R-:W-:Y:S02]  /*25c90*/  F2FP.SATFINITE.E4M3.F32.PACK_AB_MERGE_C R7, RZ, R2, RZ ;  /* 0x00000002ff07723e */ /* 0x001fe400048070ff */
        /* <DEDUP_REMOVED lines=16> */
[----:B------:R-:W-:-:S09]  /*25da0*/  ISETP.LT.OR P5, PT, R0, 0x2a, !P3 ;  /* 0x0000002a0000780c */ /* 0x000fd20005fa1670 */
[----:B------:R1:W-:Y:S01]  /*25db0*/  @!P2 STG.E.U8 desc[UR14][R30.64+0x29], R7 ;  /* 0x000029071e00a986 */ /* 0x0003e2000c10110e */
[C---:B------:R-:W-:Y:S02]  /*25dc0*/  ISETP.LT.OR P2, PT, R0.reuse, 0x32, !P6 ;  /* 0x000000320000780c */ /* 0x040fe40007741670 */
[----:B0-----:R-:W-:Y:S01]  /*25dd0*/  F2FP.SATFINITE.E4M3.F32.PACK_AB_MERGE_C R5, RZ, R2, RZ ;  /* 0x00000002ff05723e */ /* 0x001fe200048070ff */
[----:B------:R-:W-:Y:S01]  /*25de0*/  @!P1 STG.E.U8 desc[UR14][R28.64+0x28], R13 ;  /* 0x0000280d1c009986 */ /* 0x000fe2000c10110e */
[----:B------:R-:W-:Y:S01]  /*25df0*/  ISETP.LT.OR P1, PT, R0, 0x31, !P6 ;  /* 0x000000310000780c */ /* 0x000fe20007721670 */
[----:B------:R-:W-:Y:S02]  /*25e00*/  FMUL R2, R38, UR20 ;  /* 0x0000001426027c20 */ /* 0x000fe40008400000 */
[----:B------:R0:W-:Y:S01]  /*25e10*/  @!P5 STG.E.U8 desc[UR14][R28.64+0x29], R9 ;  /* 0x000029091c00d986 */ /* 0x0001e2000c10110e */
[----:B------:R-:W-:-:S03]  /*25e20*/  ISETP.LT.OR P5, PT, R0, 0x31, !P3 ;  /* 0x000000310000780c */ /* 0x000fc60005fa1670 */
[----:B------:R-:W3:Y:S01]  /*25e30*/  LDL.LU R38, [R1+0x2d8] ;  /* 0x0002d80001267983 */ /* 0x000ee20000300800 */
[----:B------:R-:W-:Y:S02]  /*25e40*/  F2FP.SATFINITE.E4M3.F32.PACK_AB_MERGE_C R11, RZ, R3, RZ ;  /* 0x00000003ff0b723e */ /* 0x000fe400048070ff */
[----:B-1----:R-:W-:Y:S02]  /*25e50*/  F2FP.SATFINITE.E4M3.F32.PACK_AB_MERGE_C R7, RZ, R4, RZ ;  /* 0x00000004ff07723e */ /* 0x002fe400048070ff */
[----:B0-----:R-:W-:Y:S01]  /*25e60*/  F2FP.SATFINITE.E4M3.F32.PACK_AB_MERGE_C R9, RZ, R2, RZ ;  /* 0x00000002ff09723e */ /* 0x001fe200048070ff */
[----:B------:R0:W-:Y:S04]  /*25e70*/  @!P1 STG.E.U8 desc[UR14][R30.64+0x30], R5 ;  /* 0x000030051e009986 */ /* 0x0001e8000c10110e */
[----:B------:R-:W-:Y:S04]  /*25e80*/  @!P2 STG.E.U8 desc[UR14][R30.64+0x31], R11 ;  /* 0x0000310b1e00a986 */ /* 0x000fe8000c10110e */
[----:B------:R1:W-:Y:S01]  /*25e90*/  @!P5 STG.E.U8 desc[UR14][R28.64+0x30], R7 ;  /* 0x000030071c00d986 */ /* 0x0003e2000c10110e */
[----:B--2---:R-:W-:-:S03]  /*25ea0*/  FMUL R3, R37, UR20 ;  /* 0x0000001425037c20 */ /* 0x004fc60008400000 */
[----:B------:R-:W2:Y:S01]  /*25eb0*/  LDL.LU R37, [R1+0x2dc] ;  /* 0x0002dc0001257983 */ /* 0x000ea20000300800 */
[----:B------:R-:W-:-:S03]  /*25ec0*/  FMUL R4, R39, UR20 ;  /* 0x0000001427047c20 */ /* 0x000fc60008400000 */
[----:B------:R-:W2:Y:S01]  /*25ed0*/  LDL.LU R39, [R1+0x2e0] ;  /* 0x0002e00001277983 */ /* 0x000ea20000300800 */
[----:B------:R-:W-:Y:S02]  /*25ee0*/  F2FP.SATFINITE.E4M3.F32.PACK_AB_MERGE_C R13, RZ, R3, RZ ;  /* 0x00000003ff0d723e */ /* 0x000fe400048070ff */
[----:B0-----:R-:W-:Y:S01]  /*25ef0*/  F2FP.SATFINITE.E4M3.F32.PACK_AB_MERGE_C R5, RZ, R4, RZ ;  /* 0x00000004ff05723e */ /* 0x001fe200048070ff */
        /* <DEDUP_REMOVED lines=11> */
[----:B------:R-:W-:Y:S02]  /*25fb0*/  ISETP.LT.OR P5, PT, R0, 0x3a, !P6 ;  /* 0x0000003a0000780c */ /* 0x000fe400077a1670 */
[----:B------:R-:W-:-:S07]  /*25fc0*/  F2FP.SATFINITE.E4M3.F32.PACK_AB_MERGE_C R11, RZ, R3, RZ ;  /* 0x00000003ff0b723e */ /* 0x000fce00048070ff */
[----:B------:R0:W-:Y:S01]  /*25fd0*/  @!P2 STG.E.U8 desc[UR14][R28.64+0x31], R9 ;  /* 0x000031091c00a986 */ /* 0x0001e2000c10110e */
[----:B------:R-:W-:-:S03]  /*25fe0*/  ISETP.LT.OR P2, PT, R0, 0x3a, !P3 ;  /* 0x0000003a0000780c */ /* 0x000fc60005f41670 */
[----:B------:R-:W-:Y:S01]  /*25ff0*/  @!P1 STG.E.U8 desc[UR14][R30.64+0x38], R13 ;  /* 0x0000380d1e009986 */ /* 0x000fe2000c10110e */
[----:B------:R-:W-:-:S03]  /*26000*/  ISETP.LT.OR P1, PT, R0, 0x39, !P3 ;  /* 0x000000390000780c */ /* 0x000fc60005f21670 */
[----:B------:R1:W-:Y:S01]  /*26010*/  @!P5 STG.E.U8 desc[UR14][R30.64+0x39], R5 ;  /* 0x000039051e00d986 */ /* 0x0003e2000c10110e */
[----:B------:R-:W-:Y:S02]  /*26020*/  ISETP.LT.OR P5, PT, R0, 0x41, !P6 ;  /* 0x000000410000780c */ /* 0x000fe400077a1670 */
[----:B0-----:R-:W-:Y:S01]  /*26030*/  F2FP.SATFINITE.E4M3.F32.PACK_AB_MERGE_C R9, RZ, R4, RZ ;  /* 0x00000004ff09723e */ /* 0x001fe200048070ff */
[----:B------:R-:W-:Y:S02]  /*26040*/  FMUL R3, R38, UR20 ;  /* 0x0000001426037c20 */ /* 0x000fe40008400000 */
[----:B------:R-:W3:Y:S01]  /*26050*/  LDL.LU R38, [R1+0x2f4] ;  /* 0x0002f40001267983 */ /* 0x000ee20000300800 */
[----:B-1----:R-:W-:Y:S02]  /*26060*/  F2FP.SATFINITE.E4M3.F32.PACK_AB_MERGE_C R5, RZ, R2, RZ ;  /* 0x00000002ff05723e */ /* 0x002fe400048070ff */
[----:B------:R-:W-:Y:S01]  /*26070*/  F2FP.SATFINITE.E4M3.F32.PACK_AB_MERGE_C R13, RZ, R3, RZ ;  /* 0x00000003ff0d723e */ /* 0x000fe200048070ff */
[----:B------:R0:W-:Y:S04]  /*26080*/  @!P1 STG.E.U8 desc[UR14][R28.64+0x38], R7 ;  /* 0x000038071c009986 */ /* 0x0001e8000c10110e */
[----:B------:R-:W-:Y:S04]  /*26090*/  @!P2 STG.E.U8 desc[UR14][R28.64+0x39], R11 ;  /* 0x0000390b1c00a986 */ /* 0x000fe8000c10110e */
        /* <DEDUP_REMOVED lines=23> */
[----:B------:R1:W-:Y:S01]  /*26210*/  @!P5 STG.E.U8 desc[UR14][R28.64+0x41], R7 ;  /* 0x000041071c00d986 */ /* 0x0003e2000c10110e */
[----:B------:R-:W-:Y:S02]  /*26220*/  ISETP.LT.OR P5, PT, R0, 0x49, !P3 ;  /* 0x000000490000780c */ /* 0x000fe40005fa1670 */
[----:B0-----:R-:W-:-:S03]  /*26230*/  F2FP.SATFINITE.E4M3.F32.PACK_AB_MERGE_C R5, RZ, R4, RZ ;  /* 0x00000004ff05723e */ /* 0x001fc600048070ff */
[----:B------:R-:W-:Y:S01]  /*26240*/  @!P2 STG.E.U8 desc[UR14][R30.64+0x49], R11 ;  /* 0x0000490b1e00a986 */ /* 0x000fe2000c10110e */
[----:B------:R-:W-:Y:S02]  /*26250*/  ISETP.LT.OR P2, PT, R0, 0x4a, !P3 ;  /* 0x0000004a0000780c */ /* 0x000fe40005f41670 */
[----:B-1----:R-:W-:Y:S01]  /*26260*/  F2FP.SATFINITE.E4M3.F32.PACK_AB_MERGE_C R13, RZ, R3, RZ ;  /* 0x00000003ff0d723e */ /* 0x002fe200048070ff */
[----:B------:R-:W-:Y:S02]  /*26270*/  FMUL R4, R38, UR20 ;  /* 0x0000001426047c20 */ /* 0x000fe40008400000 */
[----:B------:R-:W3:Y:S01]  /*26280*/  LDL.LU R38, [R1+0x310] ;  /* 0x0003100001267983 */ /* 0x000ee20000300800 */
[----:B------:R-:W-:-:S03]  /*26290*/  F2FP.SATFINITE.E4M3.F32.PACK_AB_MERGE_C R7, RZ, R2, RZ ;  /* 0x00000002ff07723e */ /* 0x000fc600048070ff */
[----:B------:R0:W-:Y:S04]  /*262a0*/  @!P1 STG.E.U8 desc[UR14][R30.64+0x48], R9 ;  /* 0x000048091e009986 */ /* 0x0001e8000c10110e */
[----:B------:R1:W-:Y:S01]  /*262b0*/  @!P5 STG.E.U8 desc[UR14][R28.64+0x48], R5 ;  /* 0x000048051c00d986 */ /* 0x0003e2000c10110e */
[----:B0-----:R-:W-:-:S03]  /*262c0*/  F2FP.SATFINITE.E4M3.F32.PACK_AB_MERGE_C R9, RZ, R4, RZ ;  /* 0x00000004ff09723e */ /* 0x001fc600048070ff */
[----:B------:R0:W-:Y:S01]  /*262d0*/  @!P2 STG.E.U8 desc[UR14][R28.64+0x49], R7 ;  /* 0x000049071c00a986 */ /* 0x0001e2000c10110e */
[----:B--2---:R-:W-:-:S03]  /*262e0*/  FMUL R2, R37, UR20 ;  /* 0x0000001425027c20 */ /* 0x004fc60008400000 */
[----:B------:R-:W2:Y:S01]  /*262f0*/  LDL.LU R37, [R1+0x314] ;  /* 0x0003140001257983 */ /* 0x000ea20000300800 */
[----:B------:R-:W-:-:S03]  /*26300*/  FMUL R3, R39, UR20 ;  /* 0x0000001427037c20 */ /* 0x000fc60008400000 */
[----:B------:R-:W2:Y:S01]  /*26310*/  LDL.LU R39, [R1+0x318] ;  /* 0x0003180001277983 */ /* 0x000ea20000300800 */
[----:B-1----:R-:W-:Y:S02]  /*26320*/  F2FP.SATFINITE.E4M3.F32.PACK_AB_MERGE_C R5, RZ, R2, RZ ;  /* 0x00000002ff05723e */ /* 0x002fe400048070ff */
[----:B------:R-:W-:Y:S01]  /*26330*/  F2FP.SATFINITE.E4M3.F32.PACK_AB_MERGE_C R11, RZ, R3, RZ ;  /* 0x00000003ff0b723e */ /* 0x000fe200048070ff */
        /* <DEDUP_REMOVED lines=16> */
[----:B------:R-:W-:Y:S01]  /*26440*/  @!P2 STG.E.U8 desc[UR14][R28.64+0x51], R11 ;  /* 0x0000510b1c00a986 */ /* 0x000fe2000c10110e */
[----:B------:R-:W-:-:S05]  /*26450*/  ISETP.LT.OR P2, PT, R0, 0x5a, !P6 ;  /* 0x0000005a0000780c */ /* 0x000fca0007741670 */
[----:B------:R1:W-:Y:S01]  /*26460*/  @!P1 STG.E.U8 desc[UR14][R28.64+0x50], R5 ;  /* 0x000050051c009986 */ /* 0x0003e2000c10110e */
[----:B0-----:R-:W-:-:S03]  /*26470*/  F2FP.SATFINITE.E4M3.F32.PACK_AB_MERGE_C R9, RZ, R2, RZ ;  /* 0x00000002ff09723e */ /* 0x001fc600048070ff */
[----:B------:R0:W-:Y:S01]  /*26480*/  @!P5 STG.E.U8 desc[UR14][R30.64+0x58], R7 ;  /* 0x000058071e00d986 */ /* 0x0001e2000c10110e */
[----:B------:R-:W-:Y:S01]  /*26490*/  ISETP.LT.OR P5, PT, R0, 0x5a, !P3 ;  /* 0x0000005a0000780c */ /* 0x000fe20005fa1670 */
[----:B------:R-:W-:Y:S02]  /*264a0*/  FMUL R2, R38, UR20 ;  /* 0x0000001426027c20 */ /* 0x000fe40008400000 */
[----:B------:R-:W3:Y:S01]  /*264b0*/  LDL.LU R38, [R1+0x32c] ;  /* 0x00032c0001267983 */ /* 0x000ee20000300800 */
[----:B------:R-:W-:Y:S02]  /*264c0*/  F2FP.SATFINITE.E4M3.F32.PACK_AB_MERGE_C R13, RZ, R3, RZ ;  /* 0x00000003ff0d723e */ /* 0x000fe400048070ff */
[----:B-1----:R-:W-:Y:S02]  /*264d0*/  F2FP.SATFINITE.E4M3.F32.PACK_AB_MERGE_C R5, RZ, R4, RZ ;  /* 0x00000004ff05723e */ /* 0x002fe400048070ff */
[----:B0-----:R-:W-:Y:S01]  /*264e0*/  F2FP.SATFINITE.E4M3.F32.PACK_AB_MERGE_C R7, RZ, R2, RZ ;  /* 0x00000002ff07723e */ /* 0x001fe200048070ff */
[----:B------:R0:W-:Y:S04]  /*264f0*/  @!P2 STG.E.U8 desc[UR14][R30.64+0x59], R9 ;  /* 0x000059091e00a986 */ /* 0x0001e8000c10110e */
        /* <DEDUP_REMOVED lines=21> */
[----:B------:R-:W-:Y:S01]  /*26650*/  @!P2 STG.E.U8 desc[UR14][R30.64+0x61], R11 ;  /* 0x0000610b1e00a986 */ /* 0x000fe2000c10110e */
[----:B------:R-:W-:Y:S02]  /*26660*/  ISETP.LT.OR P2, PT, R0, 0x62, !P3 ;  /* 0x000000620000780c */ /* 0x000fe40005f41670 */
[----:B0-----:R-:W-:-:S07]  /*26670*/  F2FP.SATFINITE.E4M3.F32.PACK_AB_MERGE_C R13, RZ, R3, RZ ;  /* 0x00000003ff0d723e */ /* 0x001fce00048070ff */
[----:B------:R0:W-:Y:S01]  /*26680*/  @!P1 STG.E.U8 desc[UR14][R30.64+0x60], R7 ;  /* 0x000060071e009986 */ /* 0x0001e2000c10110e */
[----:B------:R-:W-:-:S03]  /*26690*/  ISETP.LT.OR P1, PT, R0, 0x69, !P6 ;  /* 0x000000690000780c */ /* 0x000fc60007721670 */
[----:B------:R1:W-:Y:S01]  /*266a0*/  @!P5 STG.E.U8 desc[UR14][R28.64+0x60], R9 ;  /* 0x000060091c00d986 */ /* 0x0003e2000c10110e */
[----:B------:R-:W-:Y:S01]  /*266b0*/  ISETP.LT.OR P5, PT, R0, 0x6a, !P6 ;  /* 0x0000006a0000780c */ /* 0x000fe200077a1670 */
[----:B------:R-:W-:Y:S02]  /*266c0*/  FMUL R3, R38, UR20 ;  /* 0x0000001426037c20 */ /* 0x000fe40008400000 */
[----:B------:R-:W3:Y:S01]  /*266d0*/  LDL.LU R38, [R1+0x348] ;  /* 0x0003480001267983 */ /* 0x000ee20000300800 */
[----:B0-----:R-:W-:Y:S02]  /*266e0*/  F2FP.SATFINITE.E4M3.F32.PACK_AB_MERGE_C R7, RZ, R4, RZ ;  /* 0x00000004ff07723e */ /* 0x001fe400048070ff */
[----:B------:R-:W-:Y:S02]  /*266f0*/  F2FP.SATFINITE.E4M3.F32.PACK_AB_MERGE_C R11, RZ, R3, RZ ;  /* 0x00000003ff0b723e */ /* 0x000fe400048070ff */
[----:B-1----:R-:W-:Y:S01]  /*26700*/  F2FP.SATFINITE.E4M3.F32.PACK_AB_MERGE_C R9, RZ, R2, RZ ;  /* 0x00000002ff09723e */ /* 0x002fe200048070ff */
        /* <DEDUP_REMOVED lines=64> */
[----:B------:R-:W-:-:S03]  /*26b10*/  ISETP.LT.OR P1, PT, R0, 0x81, !P3 ;  /* 0x000000810000780c */ /* 0x000fc60005f21670 */
        /* <DEDUP_REMOVED lines=186> */
[----:B------:R-:W-:Y:S01]  /*276c0*/  FMUL R3, R40, UR20 ;  /* 0x0000001428037c20 */ /* 0x000fe20008400000 */
[----:B0-----:R-:W-:-:S04]  /*276d0*/  F2FP.SATFINITE.E4M3.F32.PACK_AB_MERGE_C R5, RZ, R2, RZ ;  /* 0x00000002ff05723e */ /* 0x001fc800048070ff */
[----:B------:R-:W-:Y:S01]  /*276e0*/  F2FP.SATFINITE.E4M3.F32.PACK_AB_MERGE_C R13, RZ, R3, RZ ;  /* 0x00000003ff0d723e */ /* 0x000fe200048070ff */
[----:B----4-:R-:W-:Y:S02]  /*276f0*/  FMUL R4, R36, UR20 ;  /* 0x0000001424047c20 */ /* 0x010fe40008400000 */
[----:B------:R-:W4:Y:S03]  /*27700*/  LDL.LU R36, [R1+0x418] ;  /* 0x0004180001247983 */ /* 0x000f260000300800 */
[----:B-1----:R-:W-:Y:S01]  /*27710*/  F2FP.SATFINITE.E4M3.F32.PACK_AB_MERGE_C R7, RZ, R4, RZ ;  /* 0x00000004ff07723e */ /* 0x002fe200048070ff */
[----:B------:R-:W-:Y:S02]  /*27720*/  FMUL R2, R35, UR20 ;  /* 0x0000001423027c20 */ /* 0x000fe40008400000 */
        /* <DEDUP_REMOVED lines=8> */
[----:B------:R-:W-:-:S03]  /*277b0*/  ISETP.LT.OR P1, PT, R0, 0xd1, !P3 ;  /* 0x000000d10000780c */ /* 0x000fc60005f21670 */
[----:B------:R-:W3:Y:S04]  /*277c0*/  LDL.LU R42, [R1+0x42c] ;  /* 0x00042c00012a7983 */ /* 0x000ee80000300800 */
[----:B------:R-:W3:Y:S04]  /*277d0*/  LDL.LU R40, [R1+0x430] ;  /* 0x0004300001287983 */ /* 0x000ee80000300800 */
[----:B------:R0:W-:Y:S01]  /*277e0*/  @!P2 STG.E.U8 desc[UR14][R28.64+0xc9], R11 ;  /* 0x0000c90b1c00a986 */ /* 0x0001e2000c10110e */
[----:B------:R-:W-:-:S03]  /*277f0*/  ISETP.LT.OR P2, PT, R0, 0xd2, !P6 ;  /* 0x000000d20000780c */ /* 0x000fc60007741670 */
[----:B------:R1:W-:Y:S01]  /*27800*/  @!P5 STG.E.U8 desc[UR14][R30.64+0xd0], R9 ;  /* 0x0000d0091e00d986 */ /* 0x0003e2000c10110e */
[----:B------:R-:W-:Y:S02]  /*27810*/  ISETP.LT.OR P5, PT, R0, 0xd2, !P3 ;  /* 0x000000d20000780c */ /* 0x000fe40005fa1670 */
[----:B0-----:R-:W-:-:S07]  /*27820*/  F2FP.SATFINITE.E4M3.F32.PACK_AB_MERGE_C R11, RZ, R3, RZ ;  /* 0x00000003ff0b723e */ /* 0x001fce00048070ff */
[----:B------:R0:W-:Y:S01]  /*27830*/  @!P2 STG.E.U8 desc[UR14][R30.64+0xd1], R5 ;  /* 0x0000d1051e00a986 */ /* 0x0001e2000c10110e */
[C---:B------:R-:W-:Y:S02]  /*27840*/  ISETP.LT.OR P2, PT, R0.reuse, 0xda, !P6 ;  /* 0x000000da0000780c */ /* 0x040fe40007741670 */
[----:B-1----:R-:W-:Y:S01]  /*27850*/  F2FP.SATFINITE.E4M3.F32.PACK_AB_MERGE_C R9, RZ, R2, RZ ;  /* 0x00000002ff09723e */ /* 0x002fe200048070ff */
[----:B------:R-:W-:Y:S01]  /*27860*/  @!P1 STG.E.U8 desc[UR14][R28.64+0xd0], R13 ;  /* 0x0000d00d1c009986 */ /* 0x000fe2000c10110e */
[C---:B------:R-:W-:Y:S01]  /*27870*/  ISETP.LT.OR P1, PT, R0.reuse, 0xd9, !P6 ;  /* 0x000000d90000780c */ /* 0x040fe20007721670 */
[----:B------:R-:W-:Y:S02]  /*27880*/  FMUL R2, R39, UR20 ;  /* 0x0000001427027c20 */ /* 0x000fe40008400000 */
[----:B------:R1:W-:Y:S01]  /*27890*/  @!P5 STG.E.U8 desc[UR14][R28.64+0xd1], R7 ;  /* 0x0000d1071c00d986 */ /* 0x0003e2000c10110e */
[----:B------:R-:W-:Y:S01]  /*278a0*/  ISETP.LT.OR P5, PT, R0, 0xd9, !P3 ;  /* 0x000000d90000780c */ /* 0x000fe20005fa1670 */
[----:B------:R-:W-:-:S02]  /*278b0*/  FMUL R3, R38, UR20 ;  /* 0x0000001426037c20 */ /* 0x000fc40008400000 */
[----:B------:R-:W3:Y:S04]  /*278c0*/  LDL.LU R39, [R1+0x434] ;  /* 0x0004340001277983 */ /* 0x000ee80000300800 */
[----:B------:R-:W3:Y:S01]  /*278d0*/  LDL.LU R38, [R1+0x438] ;  /* 0x0004380001267983 */ /* 0x000ee20000300800 */
[----:B0-----:R-:W-:Y:S02]  /*278e0*/  F2FP.SATFINITE.E4M3.F32.PACK_AB_MERGE_C R5, RZ, R4, RZ ;  /* 0x00000004ff05723e */ /* 0x001fe400048070ff */
[----:B-1----:R-:W-:Y:S01]  /*278f0*/  F2FP.SATFINITE.E4M3.F32.PACK_AB_MERGE_C R7, RZ, R2, RZ ;  /* 0x00000002ff07723e */ /* 0x002fe200048070ff */
[----:B------:R0:W-:Y:S01]  /*27900*/  @!P1 STG.E.U8 desc[UR14][R30.64+0xd8], R9 ;  /* 0x0000d8091e009986 */ /* 0x0001e2000c10110e */
[----:B------:R-:W-:-:S03]  /*27910*/  F2FP.SATFINITE.E4M3.F32.PACK_AB_MERGE_C R13, RZ, R3, RZ ;  /* 0x00000003ff0d723e */ /* 0x000fc600048070ff */
[----:B------:R-:W-:Y:S04]  /*27920*/  @!P2 STG.E.U8 desc[UR14][R30.64+0xd9], R11 ;  /* 0x0000d90b1e00a986 */ /* 0x000fe8000c10110e */
[----:B------:R1:W-:Y:S01]  /*27930*/  @!P5 STG.E.U8 desc[UR14][R28.64+0xd8], R5 ;  /* 0x0000d8051c00d986 */ /* 0x0003e2000c10110e */
[----:B--2---:R-:W-:-:S03]  /*27940*/  FMUL R4, R37, UR20 ;  /* 0x0000001425047c20 */ /* 0x004fc60008400000 */
[----:B------:R-:W2:Y:S02]  /*27950*/  LDL.LU R37, [R1+0x43c] ;  /* 0x00043c0001257983 */ /* 0x000ea40000300800 */
[----:B0-----:R-:W-:Y:S01]  /*27960*/  F2FP.SATFINITE.E4M3.F32.PACK_AB_MERGE_C R9, RZ, R4, RZ ;  /* 0x00000004ff09723e */ /* 0x001fe200048070ff */
        /* <DEDUP_REMOVED lines=15> */
[----:B------:R-:W-:-:S03]  /*27a60*/  ISETP.LT.OR P1, PT, R0, 0xe1, !P3 ;  /* 0x000000e10000780c */ /* 0x000fc60005f21670 */
[----:B------:R1:W-:Y:S01]  /*27a70*/  @!P5 STG.E.U8 desc[UR14][R30.64+0xe1], R9 ;  /* 0x0000e1091e00d986 */ /* 0x0003e2000c10110e */
[----:B------:R-:W-:Y:S02]  /*27a80*/  ISETP.LT.OR P5, PT, R0, 0xe9, !P6 ;  /* 0x000000e90000780c */ /* 0x000fe400077a1670 */
[----:B------:R-:W-:Y:S02]  /*27a90*/  F2FP.SATFINITE.E4M3.F32.PACK_AB_MERGE_C R11, RZ, R3, RZ ;  /* 0x00000003ff0b723e */ /* 0x000fe400048070ff */
[----:B0-----:R-:W-:-:S03]  /*27aa0*/  F2FP.SATFINITE.E4M3.F32.PACK_AB_MERGE_C R7, RZ, R4, RZ ;  /* 0x00000004ff07723e */ /* 0x001fc600048070ff */
[----:B------:R-:W-:Y:S01]  /*27ab0*/  @!P2 STG.E.U8 desc[UR14][R28.64+0xe1], R11 ;  /* 0x0000e10b1c00a986 */ /* 0x000fe2000c10110e */
[----:B------:R-:W-:-:S03]  /*27ac0*/  ISETP.LT.OR P2, PT, R0, 0xea, !P6 ;  /* 0x000000ea0000780c */ /* 0x000fc60007741670 */
[----:B------:R0:W-:Y:S01]  /*27ad0*/  @!P1 STG.E.U8 desc[UR14][R28.64+0xe0], R5 ;  /* 0x0000e0051c009986 */ /* 0x0001e2000c10110e */
[----:B------:R-:W-:-:S03]  /*27ae0*/  ISETP.LT.OR P1, PT, R0, 0xe9, !P3 ;  /* 0x000000e90000780c */ /* 0x000fc60005f21670 */
[----:B------:R0:W-:Y:S01]  /*27af0*/  @!P5 STG.E.U8 desc[UR14][R30.64+0xe8], R7 ;  /* 0x0000e8071e00d986 */ /* 0x0001e2000c10110e */
[----:B------:R-:W-:Y:S01]  /*27b00*/  ISETP.LT.OR P5, PT, R0, 0xea, !P3 ;  /* 0x000000ea0000780c */ /* 0x000fe20005fa1670 */
[----:B------:R-:W-:Y:S01]  /*27b10*/  FMUL R3, R43, UR20 ;  /* 0x000000142b037c20 */ /* 0x000fe20008400000 */
[----:B------:R-:W-:Y:S01]  /*27b20*/  FMUL R4, R42, UR20 ;  /* 0x000000142a047c20 */ /* 0x000fe20008400000 */
[----:B-1----:R-:W-:-:S03]  /*27b30*/  F2FP.SATFINITE.E4M3.F32.PACK_AB_MERGE_C R9, RZ, R2, RZ ;  /* 0x00000002ff09723e */ /* 0x002fc600048070ff */
[----:B------:R-:W-:Y:S02]  /*27b40*/  F2FP.SATFINITE.E4M3.F32.PACK_AB_MERGE_C R13, RZ, R3, RZ ;  /* 0x00000003ff0d723e */ /* 0x000fe400048070ff */
[----:B0-----:R-:W-:Y:S01]  /*27b50*/  F2FP.SATFINITE.E4M3.F32.PACK_AB_MERGE_C R5, RZ, R4, RZ ;  /* 0x00000004ff05723e */ /* 0x001fe200048070ff */
[----:B------:R0:W-:Y:S01]  /*27b60*/  @!P2 STG.E.U8 desc[UR14][R30.64+0xe9], R9 ;  /* 0x0000e9091e00a986 */ /* 0x0001e2000c10110e */
[----:B------:R-:W-:-:S03]  /*27b70*/  ISETP.LT.OR P2, PT, R0, 0xf1, !P3 ;  /* 0x000000f10000780c */ /* 0x000fc60005f41670 */
[----:B------:R-:W-:Y:S01]  /*27b80*/  @!P1 STG.E.U8 desc[UR14][R28.64+0xe8], R13 ;  /* 0x0000e80d1c009986 */ /* 0x000fe2000c10110e */
[----:B------:R-:W-:-:S03]  /*27b90*/  ISETP.LT.OR P1, PT, R0, 0xf1, !P6 ;  /* 0x000000f10000780c */ /* 0x000fc60007721670 */
[----:B------:R-:W-:Y:S01]  /*27ba0*/  @!P5 STG.E.U8 desc[UR14][R28.64+0xe9], R5 ;  /* 0x0000e9051c00d986 */ /* 0x000fe2000c10110e */
[----:B------:R-:W-:Y:S01]  /*27bb0*/  ISETP.LT.OR P5, PT, R0, 0xf2, !P6 ;  /* 0x000000f20000780c */ /* 0x000fe200077a1670 */
[----:B------:R-:W-:Y:S01]  /*27bc0*/  FMUL R2, R40, UR20 ;  /* 0x0000001428027c20 */ /* 0x000fe20008400000 */
[----:B------:R-:W-:Y:S01]  /*27bd0*/  FMUL R3, R39, UR20 ;  /* 0x0000001427037c20 */ /* 0x000fe20008400000 */
[----:B------:R-:W-:-:S03]  /*27be0*/  FMUL R4, R38, UR20 ;  /* 0x0000001426047c20 */ /* 0x000fc60008400000 */
[----:B------:R-:W-:Y:S02]  /*27bf0*/  F2FP.SATFINITE.E4M3.F32.PACK_AB_MERGE_C R7, RZ, R2, RZ ;  /* 0x00000002ff07723e */ /* 0x000fe400048070ff */
[----:B------:R-:W-:Y:S02]  /*27c00*/  F2FP.SATFINITE.E4M3.F32.PACK_AB_MERGE_C R11, RZ, R3, RZ ;  /* 0x00000003ff0b723e */ /* 0x000fe400048070ff */
[----:B0-----:R-:W-:Y:S01]  /*27c10*/  F2FP.SATFINITE.E4M3.F32.PACK_AB_MERGE_C R9, RZ, R4, RZ ;  /* 0x00000004ff09723e */ /* 0x001fe200048070ff */
[----:B------:R0:W-:Y:S01]  /*27c20*/  @!P1 STG.E.U8 desc[UR14][R30.64+0xf0], R7 ;  /* 0x0000f0071e009986 */ /* 0x0001e2000c10110e */
[----:B------:R-:W-:-:S03]  /*27c30*/  ISETP.LT.OR P1, PT, R0, 0xf9, !P6 ;  /* 0x000000f90000780c */ /* 0x000fc60007721670 */
[----:B------:R1:W-:Y:S01]  /*27c40*/  @!P5 STG.E.U8 desc[UR14][R30.64+0xf1], R11 ;  /* 0x0000f10b1e00d986 */ /* 0x0003e2000c10110e */
[C---:B------:R-:W-:Y:S02]  /*27c50*/  ISETP.LT.OR P5, PT, R0.reuse, 0xf2, !P3 ;  /* 0x000000f20000780c */ /* 0x040fe40005fa1670 */
[C---:B------:R-:W-:Y:S01]  /*27c60*/  ISETP.LT.OR P6, PT, R0.reuse, 0xfa, !P6 ;  /* 0x000000fa0000780c */ /* 0x040fe200077c1670 */
[----:B------:R1:W-:Y:S01]  /*27c70*/  @!P2 STG.E.U8 desc[UR14][R28.64+0xf0], R9 ;  /* 0x0000f0091c00a986 */ /* 0x0003e2000c10110e */
[C---:B------:R-:W-:Y:S02]  /*27c80*/  ISETP.LT.OR P2, PT, R0.reuse, 0xf9, !P3 ;  /* 0x000000f90000780c */ /* 0x040fe40005f41670 */
[----:B------:R-:W-:Y:S01]  /*27c90*/  ISETP.LT.OR P3, PT, R0, 0xfa, !P3 ;  /* 0x000000fa0000780c */ /* 0x000fe20005f61670 */
[----:B--2---:R-:W-:-:S05]  /*27ca0*/  FMUL R0, R37, UR20 ;  /* 0x0000001425007c20 */ /* 0x004fca0008400000 */
[----:B0-----:R-:W-:-:S05]  /*27cb0*/  F2FP.SATFINITE.E4M3.F32.PACK_AB_MERGE_C R7, RZ, R0, RZ ;  /* 0x00000000ff07723e */ /* 0x001fca00048070ff */
[----:B------:R0:W-:Y:S01]  /*27cc0*/  @!P5 STG.E.U8 desc[UR14][R28.64+0xf1], R7 ;  /* 0x0000f1071c00d986 */ /* 0x0001e2000c10110e */
[----:B----4-:R-:W-:Y:S01]  /*27cd0*/  FMUL R2, R36, UR20 ;  /* 0x0000001424027c20 */ /* 0x010fe20008400000 */
[----:B------:R-:W-:Y:S01]  /*27ce0*/  FMUL R3, R35, UR20 ;  /* 0x0000001423037c20 */ /* 0x000fe20008400000 */
[----:B---3--:R-:W-:Y:S01]  /*27cf0*/  FMUL R4, R33, UR20 ;  /* 0x0000001421047c20 */ /* 0x008fe20008400000 */
[----:B------:R-:W-:Y:S02]  /*27d00*/  FMUL R5, R32, UR20 ;  /* 0x0000001420057c20 */ /* 0x000fe40008400000 */
[----:B-1----:R-:W-:Y:S02]  /*27d10*/  F2FP.SATFINITE.E4M3.F32.PACK_AB_MERGE_C R11, RZ, R2, RZ ;  /* 0x00000002ff0b723e */ /* 0x002fe400048070ff */
[----:B------:R-:W-:Y:S02]  /*27d20*/  F2FP.SATFINITE.E4M3.F32.PACK_AB_MERGE_C R3, RZ, R3, RZ ;  /* 0x00000003ff03723e */ /* 0x000fe400048070ff */
[----:B------:R-:W-:-:S02]  /*27d30*/  F2FP.SATFINITE.E4M3.F32.PACK_AB_MERGE_C R9, RZ, R4, RZ ;  /* 0x00000004ff09723e */ /* 0x000fc400048070ff */
[----:B------:R-:W-:Y:S01]  /*27d40*/  F2FP.SATFINITE.E4M3.F32.PACK_AB_MERGE_C R5, RZ, R5, RZ ;  /* 0x00000005ff05723e */ /* 0x000fe200048070ff */
[----:B------:R0:W-:Y:S04]  /*27d50*/  @!P1 STG.E.U8 desc[UR14][R30.64+0xf8], R11 ;  /* 0x0000f80b1e009986 */ /* 0x0001e8000c10110e */
[----:B------:R0:W-:Y:S04]  /*27d60*/  @!P6 STG.E.U8 desc[UR14][R30.64+0xf9], R3 ;  /* 0x0000f9031e00e986 */ /* 0x0001e8000c10110e */
[----:B------:R0:W-:Y:S04]  /*27d70*/  @!P2 STG.E.U8 desc[UR14][R28.64+0xf8], R9 ;  /* 0x0000f8091c00a986 */ /* 0x0001e8000c10110e */
[----:B------:R0:W-:Y:S02]  /*27d80*/  @!P3 STG.E.U8 desc[UR14][R28.64+0xf9], R5 ;  /* 0x0000f9051c00b986 */ /* 0x0001e4000c10110e */
.L_x_551:
[----:B------:R-:W-:Y:S05]  /*27d90*/  BSYNC B0 ;  /* 0x0000000000007941 */ /* 0x000fea0003800000 */
.L_x_37:
[----:B0-2---:R-:W2:Y:S04]  /*27da0*/  LDL.LU R3, [R1+0x454] ;  /* 0x0004540001037983 */ /* 0x005ea80000300800 */
[----:B-----5:R-:W2:Y:S01]  /*27db0*/  LDL.LU R2, [R1+0x458] ;  /* 0x0004580001027983 */ /* 0x020ea20000300800 */
[----:B------:R-:W-:Y:S01]  /*27dc0*/  ULDC UR6, c[0x0][0xc] ;  /* 0x0000030000067ab9 */ /* 0x000fe20000000800 */
[----:B------:R-:W-:Y:S01]  /*27dd0*/  ULDC UR7, c[0x0][0x10] ;  /* 0x0000040000077ab9 */ /* 0x000fe20000000800 */
[----:B---34-:R-:W2:Y:S01]  /*27de0*/  LDC R5, c[0x0][0x14] ;  /* 0x00000500ff057b82 */ /* 0x018ea20000000800 */
[----:B------:R-:W-:Y:S01]  /*27df0*/  UIMAD.WIDE.U32 UR6, UR6, UR7, URZ ;  /* 0x00000007060672a5 */ /* 0x000fe2000f8e003f */
[----:B------:R-:W-:Y:S01]  /*27e00*/  PRMT R0, RZ, 0x7610, R0 ;  /* 0x00007610ff007816 */ /* 0x000fe20000000000 */
[----:B------:R-:W-:-:S04]  /*27e10*/  UMOV UR9, 0xffffffff ;  /* 0xffffffff00097882 */ /* 0x000fc80000000000 */
[----:B--2---:R-:W-:-:S04]  /*27e20*/  IMAD.WIDE.U32 R2, R5, UR6, R2 ;  /* 0x0000000605027c25 */ /* 0x004fc8000f8e0002 */
[----:B------:R-:W-:Y:S01]  /*27e30*/  IMAD R5, R5, UR7, RZ ;  /* 0x0000000705057c24 */ /* 0x000fe2000f8e02ff */
[----:B------:R-:W-:Y:S01]  /*27e40*/  ULDC.64 UR6, c[0x0][0x650] ;  /* 0x0001940000067ab9 */ /* 0x000fe20000000a00 */
[----:B------:R-:W-:Y:S01]  /*27e50*/  IMAD.MOV.U32 R11, RZ, RZ, R2 ;  /* 0x000000ffff0b7224 */ /* 0x000fe200078e0002 */
[----:B------:R-:W-:Y:S01]  /*27e60*/  ISETP.GE.U32.AND P1, PT, R2, UR6, PT ;  /* 0x0000000602007c0c */ /* 0x000fe2000bf26070 */
[----:B------:R-:W-:Y:S02]  /*27e70*/  IMAD.IADD R13, R3, 0x1, R5 ;  /* 0x00000001030d7824 */ /* 0x000fe400078e0205 */
[----:B------:R-:W-:-:S03]  /*27e80*/  IMAD.MOV.U32 R2, RZ, RZ, -0x1 ;  /* 0xffffffffff027424 */ /* 0x000fc600078e00ff */
[----:B------:R0:W-:Y:S01]  /*27e90*/  STL [R1+0x454], R13 ;  /* 0x0004540d01007387 */ /* 0x0001e20000100800 */
[----:B------:R-:W-:-:S03]  /*27ea0*/  ISETP.GE.U32.AND.EX P1, PT, R13, UR7, PT, P1 ;  /* 0x000000070d007c0c */ /* 0x000fc6000bf26110 */
[----:B------:R0:W-:Y:S04]  /*27eb0*/  STL [R1+0x458], R11 ;  /* 0x0004580b01007387 */ /* 0x0001e80000100800 */
[----:B------:R0:W-:Y:S06]  /*27ec0*/  STL [R1+0x45c], R2 ;  /* 0x00045c0201007387 */ /* 0x0001ec0000100800 */
[----:B------:R-:W-:Y:S05]  /*27ed0*/  @P1 BRA `(.L_x_552) ;  /* 0x0000000400741947 */ /* 0x000fea0003800000 */
[----:B------:R-:W2:Y:S01]  /*27ee0*/  S2R R8, SR_CTAID.X ;  /* 0x0000000000087919 */ /* 0x000ea20000002500 */
[----:B------:R-:W-:Y:S01]  /*27ef0*/  ULDC.64 UR18, c[0x0][0x628] ;  /* 0x00018a0000127ab9 */ /* 0x000fe20000000a00 */
[----:B------:R-:W3:Y:S01]  /*27f00*/  LDC R9, c[0x0][0x144] ;  /* 0x00005100ff097b82 */ /* 0x000ee20000000800 */
[----:B------:R-:W-:Y:S01]  /*27f10*/  ULDC UR6, c[0x0][0x150] ;  /* 0x0000540000067ab9 */ /* 0x000fe20000000800 */
[----:B------:R-:W4:Y:S01]  /*27f20*/  S2R R12, SR_CTAID.Y ;  /* 0x00000000000c7919 */ /* 0x000f220000002600 */
[----:B------:R-:W-:Y:S01]  /*27f30*/  ISETP.NE.U32.AND P1, PT, RZ, UR18, PT ;  /* 0x00000012ff007c0c */ /* 0x000fe2000bf25070 */
[----:B------:R-:W-:Y:S01]  /*27f40*/  ULDC UR23, c[0x0][0x630] ;  /* 0x00018c0000177ab9 */ /* 0x000fe20000000800 */
[----:B------:R-:W-:Y:S02]  /*27f50*/  R2UR UR16, R11 ;  /* 0x000000000b1072ca */ /* 0x000fe400000e0000 */
[----:B------:R-:W-:Y:S01]  /*27f60*/  ISETP.NE.AND.EX P1, PT, RZ, UR19, PT, P1 ;  /* 0x00000013ff007c0c */ /* 0x000fe2000bf25310 */
[----:B------:R-:W0:Y:S01]  /*27f70*/  LDC.64 R6, c[0x0][0x620] ;  /* 0x00018800ff067b82 */ /* 0x000e220000000a00 */
[----:B------:R-:W-:-:S02]  /*27f80*/  R2UR UR17, R13 ;  /* 0x000000000d1172ca */ /* 0x000fc400000e0000 */
[----:B--2---:R-:W-:-:S05]  /*27f90*/  I2FP.F32.U32 R0, R8 ;  /* 0x0000000800007245 */ /* 0x004fca0000201000 */
[----:B------:R-:W-:-:S06]  /*27fa0*/  FMUL R0, R0, UR6 ;  /* 0x0000000600007c20 */ /* 0x000fcc0008400000 */
[----:B------:R-:W2:Y:S01]  /*27fb0*/  F2I.U32.TRUNC.NTZ R0, R0 ;  /* 0x0000000000007305 */ /* 0x000ea2000020f000 */
[----:B----4-:R-:W-:Y:S05]  /*27fc0*/  @!P1 BRA `(.L_x_553) ;  /* 0x0000000000309947 */ /* 0x010fea0003800000 */
        /* <DEDUP_REMOVED lines=12> */
.L_x_553:
[----:B------:R-:W-:Y:S01]  /*28090*/  USHF.R.U64 UR9, UR16, UR23, UR17 ;  /* 0x0000001710097299 */ /* 0x000fe20008001211 */
[----:B------:R-:W4:Y:S01]  /*280a0*/  LDC.64 R22, c[0x0][0x640] ;  /* 0x00019000ff167b82 */ /* 0x000f220000000a00 */
[----:B------:R-:W-:Y:S01]  /*280b0*/  USHF.R.U32.HI UR6, URZ, UR23, UR17 ;  /* 0x000000173f067299 */ /* 0x000fe20008011611 */
[----:B--2---:R-:W-:Y:S02]  /*280c0*/  IMAD.MOV R10, RZ, RZ, -R0 ;  /* 0x000000ffff0a7224 */ /* 0x004fe400078e0a00 */
[----:B0-----:R-:W-:Y:S01]  /*280d0*/  IMAD.MOV.U32 R2, RZ, RZ, R11 ;  /* 0x000000ffff027224 */ /* 0x001fe200078e000b */
[----:B------:R-:W-:Y:S01]  /*280e0*/  IADD3 R5, P1, RZ, -UR9, RZ ;  /* 0x80000009ff057c10 */ /* 0x000fe2000ff3e0ff */
[----:B---3--:R-:W-:Y:S02]  /*280f0*/  IMAD R18, R9, R10, R8 ;  /* 0x0000000a09127224 */ /* 0x008fe400078e0208 */
[----:B------:R-:W0:Y:S02]  /*28100*/  LDC R4, c[0x0][0x618] ;  /* 0x00018600ff047b82 */ /* 0x000e240000000800 */
[----:B------:R-:W-:Y:S01]  /*28110*/  IMAD.X R3, RZ, RZ, ~UR6, P1 ;  /* 0x80000006ff037e24 */ /* 0x000fe200088e06ff */
[----:B------:R-:W-:-:S03]  /*28120*/  ULDC UR6, c[0x0][0x154] ;  /* 0x0000550000067ab9 */ /* 0x000fc60000000800 */
[-C--:B------:R-:W-:Y:S02]  /*28130*/  IMAD R0, R3, R6.reuse, RZ ;  /* 0x0000000603007224 */ /* 0x080fe400078e02ff */
[----:B------:R-:W2:Y:S01]  /*28140*/  LDC R14, c[0x0][0x608] ;  /* 0x00018200ff0e7b82 */ /* 0x000ea20000000800 */
[----:B------:R-:W-:Y:S02]  /*28150*/  IMAD.MOV.U32 R3, RZ, RZ, R13 ;  /* 0x000000ffff037224 */ /* 0x000fe400078e000d */
[----:B------:R-:W-:-:S05]  /*28160*/  IMAD.WIDE.U32 R2, R5, R6, R2 ;  /* 0x0000000605027225 */ /* 0x000fca00078e0002 */
[----:B------:R-:W3:Y:S01]  /*28170*/  LDC R20, c[0x0][0x658] ;  /* 0x00019600ff147b82 */ /* 0x000ee20000000800 */
[----:B------:R-:W-:Y:S01]  /*28180*/  IMAD R5, R5, R7, R0 ;  /* 0x0000000705057224 */ /* 0x000fe200078e0200 */
[----:B------:R-:W-:Y:S01]  /*28190*/  I2FP.F32.U32 R0, R12 ;  /* 0x0000000c00007245 */ /* 0x000fe20000201000 */
[----:B------:R-:W-:Y:S01]  /*281a0*/  IMAD.MOV.U32 R7, RZ, RZ, 0x1 ;  /* 0x00000001ff077424 */ /* 0x000fe200078e00ff */
[----:B----4-:R-:W-:Y:S01]  /*281b0*/  ISETP.NE.U32.AND P1, PT, R22, RZ, PT ;  /* 0x000000ff1600720c */ /* 0x010fe20003f25070 */
[----:B------:R-:W-:Y:S02]  /*281c0*/  IMAD.IADD R3, R3, 0x1, R5 ;  /* 0x0000000103037824 */ /* 0x000fe400078e0205 */
[----:B------:R-:W-:Y:S01]  /*281d0*/  FMUL R0, R0, UR6 ;  /* 0x0000000600007c20 */ /* 0x000fe20008400000 */
[----:B------:R-:W4:Y:S01]  /*281e0*/  LDC R15, c[0x0][0x148] ;  /* 0x00005200ff0f7b82 */ /* 0x000f220000000800 */
[----:B------:R-:W-:Y:S01]  /*281f0*/  ISETP.NE.AND.EX P1, PT, R23, RZ, PT, P1 ;  /* 0x000000ff1700720c */ /* 0x000fe20003f25310 */
[----:B------:R-:W-:Y:S01]  /*28200*/  IMAD.MOV.U32 R5, RZ, RZ, -0x1 ;  /* 0xffffffffff057424 */ /* 0x000fe200078e00ff */
[-CC-:B0-----:R-:W-:Y:S01]  /*28210*/  SHF.R.U64 R10, R2, R4.reuse, R3.reuse ;  /* 0x00000004020a7219 */ /* 0x181fe20000001203 */
[----:B------:R0:W0:Y:S01]  /*28220*/  F2I.U32.TRUNC.NTZ R13, R0 ;  /* 0x00000000000d7305 */ /* 0x000022000020f000 */
[----:B------:R-:W-:-:S03]  /*28230*/  SHF.R.U32.HI R3, RZ, R4, R3 ;  /* 0x00000004ff037219 */ /* 0x000fc60000011603 */
[----:B------:R-:W0:Y:S01]  /*28240*/  LDC R16, c[0x0][0x600] ;  /* 0x00018000ff107b82 */ /* 0x000e220000000800 */
[-CC-:B--2---:R-:W-:Y:S02]  /*28250*/  SHF.R.U64 R8, R10, R14.reuse, R3.reuse ;  /* 0x0000000e0a087219 */ /* 0x184fe40000001203 */
[----:B------:R-:W-:-:S05]  /*28260*/  SHF.R.U32.HI R3, RZ, R14, R3 ;  /* 0x0000000eff037219 */ /* 0x000fca0000011603 */
[----:B------:R-:W2:Y:S01]  /*28270*/  LDC R17, c[0x0][0x648] ;  /* 0x00019200ff117b82 */ /* 0x000ea20000000800 */
[-CC-:B---3--:R-:W-:Y:S02]  /*28280*/  SHF.R.U64 R11, R8, R20.reuse, R3.reuse ;  /* 0x00000014080b7219 */ /* 0x188fe40000001203 */
[-C--:B------:R-:W-:Y:S02]  /*28290*/  SHF.L.U32 R5, R5, R20.reuse, RZ ;  /* 0x0000001405057219 */ /* 0x080fe400000006ff */
[-C--:B------:R-:W-:Y:S01]  /*282a0*/  SHF.R.U32.HI R3, RZ, R20.reuse, R3 ;  /* 0x00000014ff037219 */ /* 0x080fe20000011603 */
[----:B------:R-:W-:Y:S01]  /*282b0*/  IMAD.MOV.U32 R2, RZ, RZ, R11 ;  /* 0x000000ffff027224 */ /* 0x000fe200078e000b */
[----:B------:R-:W-:Y:S01]  /*282c0*/  SHF.L.U32 R20, R7, R20, RZ ;  /* 0x0000001407147219 */ /* 0x000fe200000006ff */
[----:B------:R-:W3:Y:S01]  /*282d0*/  LDC R19, c[0x0][0x638] ;  /* 0x00018e00ff137b82 */ /* 0x000ee20000000800 */
[----:B------:R-:W-:-:S07]  /*282e0*/  LOP3.LUT R41, RZ, R5, RZ, 0x33, !PT ;  /* 0x00000005ff297212 */ /* 0x000fce00078e33ff */
[----:B------:R-:W0:Y:S01]  /*282f0*/  LDC R21, c[0x0][0x610] ;  /* 0x00018400ff157b82 */ /* 0x000e220000000800 */
[----:B------:R-:W-:Y:S05]  /*28300*/  @!P1 BRA `(.L_x_554) ;  /* 0x0000000000289947 */ /* 0x000fea0003800000 */
[----:B0-----:R-:W0:Y:S02]  /*28310*/  LDC R0, c[0x0][0x64c] ;  /* 0x00019300ff007b82 */ /* 0x001e240000000800 */
[----:B0-----:R-:W-:-:S05]  /*28320*/  IADD3 R7, P1, R11, R0, RZ ;  /* 0x000000000b077210 */ /* 0x001fca0007f3e0ff */
        /* <DEDUP_REMOVED lines=8> */
.L_x_554:
[----:B0-2---:R-:W-:Y:S01]  /*283b0*/  SHF.R.U64 R0, R2, R17, R3 ;  /* 0x0000001102007219 */ /* 0x005fe20000001203 */
[----:B------:R-:W-:Y:S01]  /*283c0*/  VIADD R3, R16, 0xffffffff ;  /* 0xffffffff10037836 */ /* 0x000fe20000000000 */
[----:B------:R-:W-:Y:S01]  /*283d0*/  LOP3.LUT R41, R8, R41, RZ, 0xc0, !PT ;  /* 0x0000002908297212 */ /* 0x000fe200078ec0ff */
[----:B------:R-:W-:Y:S02]  /*283e0*/  IMAD.MOV R13, RZ, RZ, -R13 ;  /* 0x000000ffff0d7224 */ /* 0x000fe400078e0a0d */
[----:B------:R-:W-:Y:S01]  /*283f0*/  IMAD.MOV R2, RZ, RZ, -R0 ;  /* 0x000000ffff027224 */ /* 0x000fe200078e0a00 */
[----:B------:R-:W-:Y:S01]  /*28400*/  LOP3.LUT R3, R10, R3, RZ, 0xc0, !PT ;  /* 0x000000030a037212 */ /* 0x000fe200078ec0ff */
[----:B------:R-:W-:Y:S02]  /*28410*/  IMAD R41, R20, R0, R41 ;  /* 0x0000000014297224 */ /* 0x000fe400078e0229 */
[----:B----4-:R-:W-:Y:S02]  /*28420*/  @P4 IMAD R18, R15, R13, R12 ;  /* 0x0000000d0f124224 */ /* 0x010fe400078e020c */
[----:B---3--:R-:W-:-:S02]  /*28430*/  IMAD R0, R2, R19, R11 ;  /* 0x0000001302007224 */ /* 0x008fc400078e020b */
[----:B------:R-:W-:Y:S02]  /*28440*/  IMAD R41, R41, R21, R18 ;  /* 0x0000001529297224 */ /* 0x000fe400078e0212 */
[----:B------:R-:W-:Y:S02]  /*28450*/  IMAD R2, R0, R16, R3 ;  /* 0x0000001000027224 */ /* 0x000fe400078e0203 */
[----:B------:R-:W-:-:S03]  /*28460*/  IMAD.MOV.U32 R4, RZ, RZ, 0x1 ;  /* 0x00000001ff047424 */ /* 0x000fc600078e00ff */
[----:B------:R-:W-:Y:S02]  /*28470*/  SEL R3, R2, R41, !P4 ;  /* 0x0000002902037207 */ /* 0x000fe40006000000 */
[----:B------:R-:W-:Y:S02]  /*28480*/  PRMT R0, R4, 0x7610, R0 ;  /* 0x0000761004007816 */ /* 0x000fe40000000000 */
[----:B------:R-:W-:Y:S01]  /*28490*/  SEL R41, R41, R2, !P4 ;  /* 0x0000000229297207 */ /* 0x000fe20006000000 */
[----:B------:R2:W-:Y:S06]  /*284a0*/  STL [R1+0x45c], R3 ;  /* 0x00045c0301007387 */ /* 0x0005ec0000100800 */
.L_x_552:
[----:B------:R3:W-:Y:S01]  /*284b0*/  STL [R1+0x460], R41 ;  /* 0x0004602901007387 */ /* 0x0007e20000100800 */
[----:B------:R-:W-:-:S13]  /*284c0*/  LOP3.LUT P1, RZ, R0, 0xff, RZ, 0xc0, !PT ;  /* 0x000000ff00ff7812 */ /* 0x000fda000782c0ff */
[----:B---3--:R-:W-:Y:S05]  /*284d0*/  @P1 BRA `(.L_x_555) ;  /* 0xfffffd8c005c1947 */ /* 0x008fea000383ffff */
[----:B------:R-:W-:Y:S05]  /*284e0*/  EXIT ;  /* 0x000000000000794d */ /* 0x000fea0003800000 */
.L_x_7:
[----:B------:R-:W2:Y:S01]  /*284f0*/  LDL R20, [R1+0x458] ;  /* 0x0004580001147983 */ /* 0x000ea20000100800 */
[----:B0-----:R-:W-:-:S03]  /*28500*/  ULDC.64 UR4, c[0x0][0x650] ;  /* 0x0001940000047ab9 */ /* 0x001fc60000000a00 */
[----:B------:R-:W3:Y:S01]  /*28510*/  LDL R163, [R1+0x454] ;  /* 0x0004540001a37983 */ /* 0x000ee20000100800 */
[----:B------:R-:W-:Y:S01]  /*28520*/  PRMT R0, RZ, 0x7610, R0 ;  /* 0x00007610ff007816 */ /* 0x000fe20000000000 */
[----:B------:R-:W-:Y:S02]  /*28530*/  IMAD.MOV.U32 R12, RZ, RZ, -0x1 ;  /* 0xffffffffff0c7424 */ /* 0x000fe400078e00ff */
[----:B------:R-:W-:Y:S02]  /*28540*/  IMAD.MOV.U32 R4, RZ, RZ, -0x1 ;  /* 0xffffffffff047424 */ /* 0x000fe400078e00ff */
[----:B------:R-:W-:Y:S01]  /*28550*/  IMAD.MOV.U32 R11, RZ, RZ, -0x1 ;  /* 0xffffffffff0b7424 */ /* 0x000fe200078e00ff */
[----:B--2---:R-:W-:-:S04]  /*28560*/  ISETP.GE.U32.AND P0, PT, R20, UR4, PT ;  /* 0x0000000414007c0c */ /* 0x004fc8000bf06070 */
[----:B---3--:R-:W-:-:S13]  /*28570*/  ISETP.GE.U32.AND.EX P0, PT, R163, UR5, PT, P0 ;  /* 0x00000005a3007c0c */ /* 0x008fda000bf06100 */
[----:B------:R-:W-:Y:S05]  /*28580*/  @P0 BRA `(.L_x_556) ;  /* 0x0000000400300947 */ /* 0x000fea0003800000 */
[----:B------:R-:W0:Y:S01]  /*28590*/  LDC.64 R16, c[0x0][0x628] ;  /* 0x00018a00ff107b82 */ /* 0x000e220000000a00 */
[----:B-1----:R-:W-:Y:S02]  /*285a0*/  IMAD.MOV.U32 R8, RZ, RZ, R20 ;  /* 0x000000ffff087224 */ /* 0x002fe400078e0014 */
[----:B------:R-:W-:-:S05]  /*285b0*/  IMAD.MOV.U32 R9, RZ, RZ, R163 ;  /* 0x000000ffff097224 */ /* 0x000fca00078e00a3 */
[----:B------:R-:W1:Y:S08]  /*285c0*/  LDC R12, c[0x0][0x630] ;  /* 0x00018c00ff0c7b82 */ /* 0x000e700000000800 */
[----:B------:R-:W2:Y:S01]  /*285d0*/  LDC.64 R18, c[0x0][0x620] ;  /* 0x00018800ff127b82 */ /* 0x000ea20000000a00 */
[----:B0-----:R-:W-:-:S04]  /*285e0*/  ISETP.NE.U32.AND P0, PT, R16, RZ, PT ;  /* 0x000000ff1000720c */ /* 0x001fc80003f05070 */
[----:B------:R-:W-:-:S13]  /*285f0*/  ISETP.NE.AND.EX P0, PT, R17, RZ, PT, P0 ;  /* 0x000000ff1100720c */ /* 0x000fda0003f05300 */
[----:B-12---:R-:W-:Y:S05]  /*28600*/  @!P0 BRA `(.L_x_557) ;  /* 0x0000000000288947 */ /* 0x006fea0003800000 */
[----:B------:R-:W0:Y:S02]  /*28610*/  LDC R0, c[0x0][0x634] ;  /* 0x00018d00ff007b82 */ /* 0x000e240000000800 */
        /* <DEDUP_REMOVED lines=9> */
.L_x_557:
[----:B------:R-:W0:Y:S01]  /*286b0*/  LDC.64 R22, c[0x0][0x640] ;  /* 0x00019000ff167b82 */ /* 0x000e220000000a00 */
[-CC-:B------:R-:W-:Y:S01]  /*286c0*/  SHF.R.U64 R15, R8, R12.reuse, R9.reuse ;  /* 0x0000000c080f7219 */ /* 0x180fe20000001209 */
[----:B------:R-:W-:Y:S01]  /*286d0*/  IMAD.MOV.U32 R4, RZ, RZ, R20 ;  /* 0x000000ffff047224 */ /* 0x000fe200078e0014 */
[----:B------:R-:W-:Y:S01]  /*286e0*/  SHF.R.U32.HI R0, RZ, R12, R9 ;  /* 0x0000000cff007219 */ /* 0x000fe20000011609 */
[----:B------:R-:W-:Y:S01]  /*286f0*/  IMAD.MOV.U32 R24, RZ, RZ, 0x1 ;  /* 0x00000001ff187424 */ /* 0x000fe200078e00ff */
[----:B------:R-:W-:-:S03]  /*28700*/  IADD3 R7, P0, RZ, -R15, RZ ;  /* 0x8000000fff077210 */ /* 0x000fc60007f1e0ff */
[----:B------:R-:W1:Y:S02]  /*28710*/  LDC R6, c[0x0][0x618] ;  /* 0x00018600ff067b82 */ /* 0x000e640000000800 */
[----:B------:R-:W-:-:S04]  /*28720*/  IMAD.X R5, RZ, RZ, ~R0, P0 ;  /* 0x000000ffff057224 */ /* 0x000fc800000e0e00 */
[-C--:B------:R-:W-:Y:S02]  /*28730*/  IMAD R0, R5, R18.reuse, RZ ;  /* 0x0000001205007224 */ /* 0x080fe400078e02ff */
[----:B------:R-:W2:Y:S01]  /*28740*/  LDC R8, c[0x0][0x608] ;  /* 0x00018200ff087b82 */ /* 0x000ea20000000800 */
[----:B------:R-:W-:Y:S02]  /*28750*/  IMAD.MOV.U32 R5, RZ, RZ, R163 ;  /* 0x000000ffff057224 */ /* 0x000fe400078e00a3 */
[----:B------:R-:W-:-:S05]  /*28760*/  IMAD.WIDE.U32 R4, R7, R18, R4 ;  /* 0x0000001207047225 */ /* 0x000fca00078e0004 */
[----:B------:R-:W3:Y:S01]  /*28770*/  LDC R21, c[0x0][0x658] ;  /* 0x00019600ff157b82 */ /* 0x000ee20000000800 */
[----:B------:R-:W-:Y:S01]  /*28780*/  IMAD R7, R7, R19, R0 ;  /* 0x0000001307077224 */ /* 0x000fe200078e0200 */
[----:B0-----:R-:W-:-:S03]  /*28790*/  ISETP.NE.U32.AND P0, PT, R22, RZ, PT ;  /* 0x000000ff1600720c */ /* 0x001fc60003f05070 */
[----:B------:R-:W-:Y:S01]  /*287a0*/  IMAD.IADD R5, R5, 0x1, R7 ;  /* 0x0000000105057824 */ /* 0x000fe200078e0207 */
[----:B------:R-:W-:Y:S02]  /*287b0*/  ISETP.NE.AND.EX P0, PT, R23, RZ, PT, P0 ;  /* 0x000000ff1700720c */ /* 0x000fe40003f05300 */
[----:B------:R-:W0:Y:S02]  /*287c0*/  LDC R16, c[0x0][0x600] ;  /* 0x00018000ff107b82 */ /* 0x000e240000000800 */
[-CC-:B-1----:R-:W-:Y:S01]  /*287d0*/  SHF.R.U64 R12, R4, R6.reuse, R5.reuse ;  /* 0x00000006040c7219 */ /* 0x182fe20000001205 */
[----:B------:R-:W-:Y:S01]  /*287e0*/  IMAD.MOV.U32 R4, RZ, RZ, -0x1 ;  /* 0xffffffffff047424 */ /* 0x000fe200078e00ff */
[----:B------:R-:W-:-:S04]  /*287f0*/  SHF.R.U32.HI R5, RZ, R6, R5 ;  /* 0x00000006ff057219 */ /* 0x000fc80000011605 */
[----:B------:R-:W1:Y:S01]  /*28800*/  LDC R18, c[0x0][0x648] ;  /* 0x00019200ff127b82 */ /* 0x000e620000000800 */
[-CC-:B--2---:R-:W-:Y:S02]  /*28810*/  SHF.R.U64 R17, R12, R8.reuse, R5.reuse ;  /* 0x000000080c117219 */ /* 0x184fe40000001205 */
[----:B------:R-:W-:-:S05]  /*28820*/  SHF.R.U32.HI R0, RZ, R8, R5 ;  /* 0x00000008ff007219 */ /* 0x000fca0000011605 */
[----:B------:R-:W2:Y:S01]  /*28830*/  LDC R20, c[0x0][0x638] ;  /* 0x00018e00ff147b82 */ /* 0x000ea20000000800 */
[-C--:B---3--:R-:W-:Y:S02]  /*28840*/  SHF.L.U32 R4, R4, R21.reuse, RZ ;  /* 0x0000001504047219 */ /* 0x088fe400000006ff */
[-CC-:B------:R-:W-:Y:S02]  /*28850*/  SHF.R.U64 R19, R17, R21.reuse, R0.reuse ;  /* 0x0000001511137219 */ /* 0x180fe40000001200 */
[----:B------:R-:W-:Y:S02]  /*28860*/  LOP3.LUT R26, RZ, R4, RZ, 0x33, !PT ;  /* 0x00000004ff1a7212 */ /* 0x000fe400078e33ff */
[----:B------:R-:W-:Y:S01]  /*28870*/  SHF.R.U32.HI R5, RZ, R21, R0 ;  /* 0x00000015ff057219 */ /* 0x000fe20000011600 */
[----:B------:R-:W3:Y:S01]  /*28880*/  LDC R25, c[0x0][0x610] ;  /* 0x00018400ff197b82 */ /* 0x000ee20000000800 */
[----:B------:R-:W-:Y:S01]  /*28890*/  IMAD.MOV.U32 R4, RZ, RZ, R19 ;  /* 0x000000ffff047224 */ /* 0x000fe200078e0013 */
[----:B------:R-:W-:Y:S06]  /*288a0*/  @!P0 BRA `(.L_x_558) ;  /* 0x0000000000288947 */ /* 0x000fec0003800000 */
        /* <DEDUP_REMOVED lines=10> */
.L_x_558:
[----:B-1----:R-:W-:Y:S01]  /*28950*/  SHF.R.U64 R3, R4, R18, R5 ;  /* 0x0000001204037219 */ /* 0x002fe20000001205 */
[----:B0-----:R-:W-:Y:S01]  /*28960*/  VIADD R5, R16, 0xffffffff ;  /* 0xffffffff10057836 */ /* 0x001fe20000000000 */
[----:B------:R-:W-:Y:S01]  /*28970*/  SHF.L.U32 R24, R24, R21, RZ ;  /* 0x0000001518187219 */ /* 0x000fe200000006ff */
[----:B------:R-:W-:Y:S01]  /*28980*/  @P4 IMAD R10, R13, R14, R2 ;  /* 0x0000000e0d0a4224 */ /* 0x000fe200078e0202 */
[----:B------:R-:W-:Y:S01]  /*28990*/  LOP3.LUT R0, R17, R26, RZ, 0xc0, !PT ;  /* 0x0000001a11007212 */ /* 0x000fe200078ec0ff */
[----:B------:R-:W-:Y:S01]  /*289a0*/  IMAD.MOV R4, RZ, RZ, -R3 ;  /* 0x000000ffff047224 */ /* 0x000fe200078e0a03 */
[----:B------:R-:W-:Y:S01]  /*289b0*/  LOP3.LUT R5, R12, R5, RZ, 0xc0, !PT ;  /* 0x000000050c057212 */ /* 0x000fe200078ec0ff */
[----:B------:R-:W-:Y:S02]  /*289c0*/  IMAD.MOV.U32 R2, RZ, RZ, 0x1 ;  /* 0x00000001ff027424 */ /* 0x000fe400078e00ff */
[----:B------:R-:W-:Y:S02]  /*289d0*/  IMAD R3, R24, R3, R0 ;  /* 0x0000000318037224 */ /* 0x000fe400078e0200 */
[----:B--2---:R-:W-:-:S02]  /*289e0*/  IMAD R0, R4, R20, R19 ;  /* 0x0000001404007224 */ /* 0x004fc400078e0213 */
[----:B---3--:R-:W-:Y:S02]  /*289f0*/  IMAD R12, R3, R25, R10 ;  /* 0x00000019030c7224 */ /* 0x008fe400078e020a */
[----:B------:R-:W-:Y:S01]  /*28a00*/  IMAD R3, R0, R16, R5 ;  /* 0x0000001000037224 */ /* 0x000fe200078e0205 */
[----:B------:R-:W-:Y:S01]  /*28a10*/  PRMT R0, R2, 0x7610, R0 ;  /* 0x0000761002007816 */ /* 0x000fe20000000000 */
[----:B------:R-:W-:-:S03]  /*28a20*/  IMAD.MOV.U32 R11, RZ, RZ, R15 ;  /* 0x000000ffff0b7224 */ /* 0x000fc600078e000f */
[----:B------:R-:W-:Y:S02]  /*28a30*/  SEL R4, R3, R12, !P4 ;  /* 0x0000000c03047207 */ /* 0x000fe40006000000 */
[----:B------:R-:W-:-:S07]  /*28a40*/  SEL R12, R12, R3, !P4 ;  /* 0x000000030c0c7207 */ /* 0x000fce0006000000 */
.L_x_556:
[----:B------:R-:W-:-:S08]  /*28a50*/  NOP ;  /* 0x0000000000007918 */ /* 0x000fd00000000000 */
[----:B-1----:R-:W0:-:S00]  /*28a60*/  USETMAXREG.DEALLOC.CTAPOOL 0x18 ;  /* 0x00000018000079c8 */ /* 0x002e0000080e0500 */
[----:B------:R-:W-:-:S13]  /*28a70*/  ISETP.NE.AND P0, PT, RZ, UR8, PT ;  /* 0x00000008ff007c0c */ /* 0x000fda000bf05270 */
[----:B------:R-:W-:Y:S05]  /*28a80*/  @P0 EXIT ;  /* 0x000000000000094d */ /* 0x000fea0003800000 */
[----:B0-----:R-:W-:Y:S01]  /*28a90*/  LOP3.LUT P0, RZ, R0, 0xff, RZ, 0xc0, !PT ;  /* 0x000000ff00ff7812 */ /* 0x001fe2000780c0ff */
[----:B------:R-:W-:Y:S02]  /*28aa0*/  IMAD.MOV.U32 R0, RZ, RZ, 0x1 ;  /* 0x00000001ff007424 */ /* 0x000fe400078e00ff */
[----:B------:R-:W-:-:S10]  /*28ab0*/  IMAD.MOV.U32 R8, RZ, RZ, RZ ;  /* 0x000000ffff087224 */ /* 0x000fd400078e00ff */
[----:B------:R-:W-:Y:S05]  /*28ac0*/  @!P0 BRA `(.L_x_559) ;  /* 0x0000000c00508947 */ /* 0x000fea0003800000 */
[----:B------:R-:W0:Y:S01]  /*28ad0*/  LDC R0, c[0x0][0x28c] ;  /* 0x0000a300ff007b82 */ /* 0x000e220000000800 */
[----:B------:R-:W-:Y:S01]  /*28ae0*/  ULDC UR5, c[0x0][0x658] ;  /* 0x0001960000057ab9 */ /* 0x000fe20000000800 */
[----:B------:R-:W-:Y:S01]  /*28af0*/  UMOV UR7, 0xffffffff ;  /* 0xffffffff00077882 */ /* 0x000fe20000000000 */
[----:B------:R-:W-:Y:S01]  /*28b00*/  ULDC UR6, c[0x0][0xc] ;  /* 0x0000030000067ab9 */ /* 0x000fe20000000800 */
[----:B------:R-:W-:Y:S01]  /*28b10*/  USHF.L.U32 UR9, UR7, UR5, URZ ;  /* 0x0000000507097299 */ /* 0x000fe2000800063f */
[----:B------:R-:W-:Y:S01]  /*28b20*/  BSSY B0, `(.L_x_559) ;  /* 0x00000ce000007945 */ /* 0x000fe20003800000 */
[----:B------:R-:W-:Y:S01]  /*28b30*/  UMOV UR8, 0x1 ;  /* 0x0000000100087882 */ /* 0x000fe20000000000 */
[----:B------:R-:W-:Y:S01]  /*28b40*/  ULDC UR7, c[0x0][0x10] ;  /* 0x0000040000077ab9 */ /* 0x000fe20000000800 */
[----:B------:R-:W1:Y:S01]  /*28b50*/  S2UR UR10, SR_CgaCtaId ;  /* 0x00000000000a79c3 */ /* 0x000e620000008800 */
[----:B------:R-:W-:Y:S01]  /*28b60*/  UIMAD.WIDE.U32 UR6, UR6, UR7, URZ ;  /* 0x00000007060672a5 */ /* 0x000fe2000f8e003f */
[----:B------:R-:W-:Y:S01]  /*28b70*/  IMAD.MOV.U32 R10, RZ, RZ, 0x1 ;  /* 0x00000001ff0a7424 */ /* 0x000fe200078e00ff */
[----:B------:R-:W-:Y:S01]  /*28b80*/  USHF.L.U32 UR5, UR8, UR5, URZ ;  /* 0x0000000508057299 */ /* 0x000fe2000800063f */
[----:B------:R-:W-:Y:S01]  /*28b90*/  IMAD.MOV.U32 R8, RZ, RZ, RZ ;  /* 0x000000ffff087224 */ /* 0x000fe200078e00ff */
[----:B------:R-:W-:Y:S01]  /*28ba0*/  ULDC UR4, c[0x0][0x600] ;  /* 0x0001800000047ab9 */ /* 0x000fe20000000800 */
[----:B------:R-:W-:Y:S01]  /*28bb0*/  ULDC UR8, c[0x0][0x14] ;  /* 0x0000050000087ab9 */ /* 0x000fe20000000800 */
[----:B------:R-:W-:-:S02]  /*28bc0*/  ULOP3.LUT UR21, UR13, 0x2, URZ, 0xfc, !UPT ;  /* 0x000000020d157892 */ /* 0x000fc4000f8efc3f */
[----:B------:R-:W-:Y:S02]  /*28bd0*/  UIMAD.WIDE.U32 UR22, UR6, UR8, URZ ;  /* 0x00000008061672a5 */ /* 0x000fe4000f8e003f */
[----:B------:R-:W-:Y:S02]  /*28be0*/  UIMAD UR16, UR7, UR8, URZ ;  /* 0x00000008071072a4 */ /* 0x000fe4000f8e023f */
[----:B------:R-:W-:Y:S02]  /*28bf0*/  UIADD3 UR4, UR4, -0x1, URZ ;  /* 0xffffffff04047890 */ /* 0x000fe4000fffe03f */
[----:B------:R-:W-:Y:S01]  /*28c00*/  ULOP3.LUT UR18, URZ, UR9, URZ, 0x33, !UPT ;  /* 0x000000093f127292 */ /* 0x000fe2000f8e333f */
[----:B0-----:R-:W-:Y:S01]  /*28c10*/  VIADD R0, R0, 0x7f ;  /* 0x0000007f00007836 */ /* 0x001fe20000000000 */
[----:B------:R-:W-:Y:S01]  /*28c20*/  UIADD3 UR16, UR23, UR16, URZ ;  /* 0x0000001017107290 */ /* 0x000fe2000fffe03f */
[----:B------:R-:W-:-:S03]  /*28c30*/  ULDC.64 UR24, c[0x0][0x198] ;  /* 0x0000660000187ab9 */ /* 0x000fc60000000a00 */
[----:B------:R-:W-:Y:S01]  /*28c40*/  SHF.R.S32.HI R3, RZ, 0x1f, R0 ;  /* 0x0000001fff037819 */ /* 0x000fe20000011400 */
[----:B-1----:R-:W-:-:S03]  /*28c50*/  IMAD.U32 R7, RZ, RZ, UR10 ;  /* 0x0000000aff077e24 */ /* 0x002fc6000f8e00ff */
[----:B------:R-:W-:Y:S01]  /*28c60*/  LEA.HI R3, R3, R0, RZ, 0x7 ;  /* 0x0000000003037211 */ /* 0x000fe200078f38ff */
[----:B------:R-:W-:-:S03]  /*28c70*/  IMAD.MOV.U32 R0, RZ, RZ, 0x1 ;  /* 0x00000001ff007424 */ /* 0x000fc600078e00ff */
[----:B------:R-:W-:-:S05]  /*28c80*/  SHF.R.S32.HI R6, RZ, 0x7, R3 ;  /* 0x00000007ff067819 */ /* 0x000fca0000011403 */
[----:B------:R-:W-:-:S07]  /*28c90*/  VIADD R16, R6, 0x1 ;  /* 0x0000000106107836 */ /* 0x000fce0000000000 */
.L_x_570:
[----:B------:R-:W-:-:S03]  /*28ca0*/  UMOV UR6, 0xffffffff ;  /* 0xffffffff00067882 */ /* 0x000fc60000000000 */
[----:B------:R-:W-:Y:S05]  /*28cb0*/  BRA.DIV UR6, `(.L_x_560) ;  /* 0x0000000e06ac7947 */ /* 0x000fea000b800000 */
[----:B------:R-:W-:-:S13]  /*28cc0*/  ELECT P0, URZ, PT ;  /* 0x00000000003f782f */ /* 0x000fda0003800000 */
.L_x_580:
[----:B------:R-:W0:Y:S01]  /*28cd0*/  LDC R2, c[0x0][0x28c] ;  /* 0x0000a300ff027b82 */ /* 0x000e220000000800 */
[----:B------:R-:W-:Y:S01]  /*28ce0*/  BSSY B1, `(.L_x_561) ;  /* 0x000003b000017945 */ /* 0x000fe20003800000 */
[----:B0-----:R-:W-:-:S13]  /*28cf0*/  ISETP.LT.OR P0, PT, R2, 0x1, !P0 ;  /* 0x000000010200780c */ /* 0x001fda0004701670 */
[----:B------:R-:W-:Y:S05]  /*28d00*/  @P0 BRA `(.L_x_562) ;  /* 0x0000000000e00947 */ /* 0x000fea0003800000 */
[----:B------:R-:W-:Y:S02]  /*28d10*/  IMAD R2, R12, 0x2, R7 ;  /* 0x000000020c027824 */ /* 0x000fe400078e0207 */
[----:B------:R-:W-:Y:S02]  /*28d20*/  IMAD.SHL.U32 R4, R4, 0x100, RZ ;  /* 0x0000010004047824 */ /* 0x000fe400078e00ff */
[----:B------:R-:W-:Y:S02]  /*28d30*/  IMAD.SHL.U32 R2, R2, 0x80, RZ ;  /* 0x0000008002027824 */ /* 0x000fe400078e00ff */
[----:B------:R-:W-:Y:S02]  /*28d40*/  IMAD.MOV.U32 R14, RZ, RZ, RZ ;  /* 0x000000ffff0e7224 */ /* 0x000fe400078e00ff */
[----:B------:R-:W-:Y:S02]  /*28d50*/  IMAD.MOV.U32 R3, RZ, RZ, R16 ;  /* 0x000000ffff037224 */ /* 0x000fe400078e0010 */
[----:B------:R-:W-:-:S02]  /*28d60*/  IMAD.MOV.U32 R5, RZ, RZ, R0 ;  /* 0x000000ffff057224 */ /* 0x000fc400078e0000 */
[----:B------:R-:W-:-:S07]  /*28d70*/  IMAD.MOV.U32 R9, RZ, RZ, R8 ;  /* 0x000000ffff097224 */ /* 0x000fce00078e0008 */
.L_x_565:
[----:B------:R-:W0:Y:S01]  /*28d80*/  S2UR UR6, SR_CgaCtaId ;  /* 0x00000000000679c3 */ /* 0x000e220000008800 */
[----:B------:R-:W-:Y:S02]  /*28d90*/  MOV R12, 0x400 ;  /* 0x00000400000c7802 */ /* 0x000fe40000000f00 */
[----:B------:R-:W-:Y:S01]  /*28da0*/  SHF.L.U32 R13, R5, 0x1f, RZ ;  /* 0x0000001f050d7819 */ /* 0x000fe200000006ff */
[----:B0-----:R-:W-:-:S05]  /*28db0*/  IMAD.U32 R7, RZ, RZ, UR6 ;  /* 0x00000006ff077e24 */ /* 0x001fca000f8e00ff */
[----:B------:R-:W-:-:S05]  /*28dc0*/  LEA R12, R7, R12, 0x18 ;  /* 0x0000000c070c7211 */ /* 0x000fca00078ec0ff */
[----:B------:R-:W-:-:S04]  /*28dd0*/  IMAD R18, R9, 0x8, R12 ;  /* 0x0000000809127824 */ /* 0x000fc800078e020c */
[----:B------:R-:W0:Y:S02]  /*28de0*/  SYNCS.PHASECHK.TRANS64.TRYWAIT P0, [R18+URZ+0x18], R13 ;  /* 0x0000180d120075a7 */ /* 0x000e24000800017f */
[----:B0-----:R-:W-:Y:S05]  /*28df0*/  @!P0 BRA `(.L_x_563) ;  /* 0x0000000c007c8947 */ /* 0x001fea0003800000 */
.L_x_581:
[----:B------:R-:W1:Y:S01]  /*28e00*/  S2R R15, SR_TID.X ;  /* 0x00000000000f7919 */ /* 0x000e620000002100 */
[----:B------:R-:W-:-:S04]  /*28e10*/  UPRMT UR6, UR21, 0x9910, URZ ;  /* 0x0000991015067896 */ /* 0x000fc8000800003f */
[----:B------:R-:W-:Y:S01]  /*28e20*/  UISETP.NE.AND UP0, UPT, UR6, 0x2, UPT ;  /* 0x000000020600788c */ /* 0x000fe2000bf05270 */
[----:B-1----:R-:W-:-:S13]  /*28e30*/  LOP3.LUT P0, RZ, R15, 0x7f, RZ, 0xc0, !PT ;  /* 0x0000007f0fff7812 */ /* 0x002fda000780c0ff */
[----:B0-----:R-:W0:Y:S02]  /*28e40*/  @!P0 LDC R13, c[0x0][0x500] ;  /* 0x00014000ff0d8b82 */ /* 0x001e240000000800 */
[----:B0-----:R0:W-:Y:S01]  /*28e50*/  @!P0 SYNCS.ARRIVE.TRANS64 RZ, [R18+URZ], R13 ;  /* 0x0000000d12ff89a7 */ /* 0x0011e2000800003f */
[----:B------:R-:W-:-:S13]  /*28e60*/  PLOP3.LUT P0, PT, PT, PT, UP0, 0x80, 0x0 ;  /* 0x000000000000781c */ /* 0x000fda0003f0f008 */
[----:B0-----:R-:W-:Y:S05]  /*28e70*/  @P0 BRA `(.L_x_564) ;  /* 0x0000000000040947 */ /* 0x001fea0003800000 */
[----:B------:R-:W-:Y:S01]  /*28e80*/  BPT.TRAP 0x1 ;  /* 0x000000040000795c */ /* 0x000fe20000300000 */
.L_x_564:
[----:B------:R-:W-:Y:S01]  /*28e90*/  IMAD.SHL.U32 R13, R9, 0x8000, RZ ;  /* 0x00008000090d7824 */ /* 0x000fe200078e00ff */
[----:B------:R-:W-:Y:S01]  /*28ea0*/  R2UR UR8, R12 ;  /* 0x000000000c0872ca */ /* 0x000fe200000e0000 */
[----:B------:R-:W-:Y:S01]  /*28eb0*/  VIADD R3, R3, 0xffffffff ;  /* 0xffffffff03037836 */ /* 0x000fe20000000000 */
[----:B------:R-:W-:Y:S01]  /*28ec0*/  R2UR UR9, R18 ;  /* 0x00000000120972ca */ /* 0x000fe200000e0000 */
[--C-:B------:R-:W-:Y:S01]  /*28ed0*/  IMAD R15, R7, 0x4000, R13.reuse ;  /* 0x00004000070f7824 */ /* 0x100fe200078e020d */
[----:B------:R-:W-:Y:S01]  /*28ee0*/  IADD3 R12, R12, 0x18100, R13 ;  /* 0x000181000c0c7810 */ /* 0x000fe20007ffe00d */
[----:B------:R-:W-:Y:S01]  /*28ef0*/  UIADD3 UR6, UP0, UR24, 0xf0, URZ ;  /* 0x000000f018067890 */ /* 0x000fe2000ff1e03f */
[----:B------:R-:W-:Y:S01]  /*28f00*/  R2UR UR11, R2 ;  /* 0x00000000020b72ca */ /* 0x000fe200000e0000 */
[----:B------:R-:W-:Y:S01]  /*28f10*/  UIADD3 UR26, UP1, UR24, 0x1f0, URZ ;  /* 0x000001f0181a7890 */ /* 0x000fe2000ff3e03f */
[----:B------:R-:W-:Y:S01]  /*28f20*/  R2UR UR7, R15 ;  /* 0x000000000f0772ca */ /* 0x000fe200000e0000 */
[----:B------:R-:W-:Y:S01]  /*28f30*/  VIADD R9, R9, 0x1 ;  /* 0x0000000109097836 */ /* 0x000fe20000000000 */
[----:B------:R-:W-:Y:S01]  /*28f40*/  R2UR UR10, R14 ;  /* 0x000000000e0a72ca */ /* 0x000fe200000e0000 */
[----:B------:R-:W-:Y:S01]  /*28f50*/  UIADD3.X UR27, URZ, UR25, URZ, UP1, !UPT ;  /* 0x000000193f1b7290 */ /* 0x000fe20008ffe43f */
[----:B------:R-:W-:Y:S01]  /*28f60*/  R2UR UR12, R11 ;  /* 0x000000000b0c72ca */ /* 0x000fe200000e0000 */
[----:B------:R-:W-:Y:S01]  /*28f70*/  UMOV UR20, 0x30000 ;  /* 0x0003000000147882 */ /* 0x000fe20000000000 */
[----:B------:R-:W-:Y:S01]  /*28f80*/  R2UR UR17, R12 ;  /* 0x000000000c1172ca */ /* 0x000fe200000e0000 */
[----:B------:R-:W-:Y:S01]  /*28f90*/  UMOV UR14, 0x0 ;  /* 0x00000000000e7882 */ /* 0x000fe20000000000 */
[----:B------:R-:W-:Y:S01]  /*28fa0*/  R2UR UR19, R4 ;  /* 0x00000000041372ca */ /* 0x000fe200000e0000 */
[----:B------:R-:W-:Y:S01]  /*28fb0*/  UMOV UR15, 0x10000000 ;  /* 0x10000000000f7882 */ /* 0x000fe20000000000 */
[----:B------:R-:W-:Y:S01]  /*28fc0*/  ISETP.GT.AND P1, PT, R3, 0x1, PT ;  /* 0x000000010300780c */ /* 0x000fe20003f24270 */
[----:B------:R-:W-:Y:S01]  /*28fd0*/  VIADD R14, R14, 0x80 ;  /* 0x000000800e0e7836 */ /* 0x000fe20000000000 */
[----:B------:R-:W-:Y:S01]  /*28fe0*/  ISETP.NE.AND P0, PT, R9, 0x3, PT ;  /* 0x000000030900780c */ /* 0x000fe20003f05270 */
[----:B------:R-:W-:-:S02]  /*28ff0*/  UIADD3 UR8, UR8, 0x100, UR7 ;  /* 0x0000010008087890 */ /* 0x000fc4000fffe007 */
[----:B------:R-:W-:Y:S01]  /*29000*/  UIADD3.X UR7, URZ, UR25, URZ, UP0, !UPT ;  /* 0x000000193f077290 */ /* 0x000fe200087fe43f */
[----:B------:R-:W-:Y:S02]  /*29010*/  SEL R12, RZ, 0x1, P0 ;  /* 0x00000001ff0c7807 */ /* 0x000fe40000000000 */
[----:B------:R-:W-:Y:S02]  /*29020*/  SEL R9, R9, RZ, P0 ;  /* 0x000000ff09097207 */ /* 0x000fe40000000000 */
[----:B------:R-:W-:-:S04]  /*29030*/  LOP3.LUT R5, R5, R12, RZ, 0x3c, !PT ;  /* 0x0000000c05057212 */ /* 0x000fc800078e3cff */
[----:B------:R0:W-:Y:S02]  /*29040*/  UTMALDG.3D.MULTICAST [UR8], [UR6], UR20, desc[UR14] ;  /* 0x00000e08060073b4 */ /* 0x0001e40008011814 */
[----:B0-----:R-:W-:Y:S01]  /*29050*/  UMOV UR8, UR17 ;  /* 0x0000001100087c82 */ /* 0x001fe20008000000 */
[----:B------:R-:W-:Y:S02]  /*29060*/  UMOV UR11, UR19 ;  /* 0x00000013000b7c82 */ /* 0x000fe40008000000 */
[----:B------:R0:W-:Y:S02]  /*29070*/  UTMALDG.3D [UR8], [UR26], desc[UR14] ;  /* 0x00000e081a0075b4 */ /* 0x0001e40008011000 */
[----:B0-----:R-:W-:Y:S05]  /*29080*/  @P1 BRA `(.L_x_565) ;  /* 0xfffffffc003c1947 */ /* 0x001fea000383ffff */
.L_x_562:
[----:B------:R-:W-:Y:S05]  /*29090*/  BSYNC B1 ;  /* 0x0000000000017941 */ /* 0x000fea0003800000 */
.L_x_561:
[----:B------:R-:W2:Y:S01]  /*290a0*/  LDL.LU R17, [R1+0x454] ;  /* 0x0004540001117983 */ /* 0x000ea20000300800 */
[----:B------:R-:W-:Y:S01]  /*290b0*/  LOP3.LUT P0, RZ, R10, 0xff, RZ, 0xc0, !PT ;  /* 0x000000ff0aff7812 */ /* 0x000fe2000780c0ff */
[C---:B------:R-:W-:Y:S01]  /*290c0*/  IMAD.IADD R8, R6.reuse, 0x1, R8 ;  /* 0x0000000106087824 */ /* 0x040fe200078e0208 */
[----:B------:R-:W-:Y:S01]  /*290d0*/  ULDC.64 UR6, c[0x0][0x650] ;  /* 0x0001940000067ab9 */ /* 0x000fe20000000a00 */
[----:B------:R-:W3:Y:S01]  /*290e0*/  LDL.LU R15, [R1+0x458] ;  /* 0x00045800010f7983 */ /* 0x000ee20000300800 */
[----:B------:R-:W-:Y:S01]  /*290f0*/  ISETP.GE.U32.AND P1, PT, R6, 0x3, PT ;  /* 0x000000030600780c */ /* 0x000fe20003f26070 */
[----:B------:R-:W-:Y:S01]  /*29100*/  BSSY B1, `(.L_x_566) ;  /* 0x000006d000017945 */ /* 0x000fe20003800000 */
[----:B------:R-:W-:Y:S01]  /*29110*/  IMAD.MOV.U32 R12, RZ, RZ, -0x1 ;  /* 0xffffffffff0c7424 */ /* 0x000fe200078e00ff */
[----:B------:R-:W-:Y:S01]  /*29120*/  PRMT R10, RZ, 0x7610, R10 ;  /* 0x00007610ff0a7816 */ /* 0x000fe2000000000a */
[----:B------:R-:W-:Y:S02]  /*29130*/  IMAD.MOV.U32 R4, RZ, RZ, -0x1 ;  /* 0xffffffffff047424 */ /* 0x000fe400078e00ff */
[----:B------:R-:W-:-:S03]  /*29140*/  IMAD.MOV.U32 R11, RZ, RZ, -0x1 ;  /* 0xffffffffff0b7424 */ /* 0x000fc600078e00ff */
[----:B------:R-:W0:Y:S01]  /*29150*/  @P0 S2R R7, SR_CgaCtaId ;  /* 0x0000000000070919 */ /* 0x000e220000008800 */
[----:B------:R-:W-:-:S04]  /*29160*/  @P0 MOV R2, 0x400 ;  /* 0x0000040000020802 */ /* 0x000fc80000000f00 */
[----:B0-----:R-:W-:-:S04]  /*29170*/  @P0 LEA R2, R7, R2, 0x18 ;  /* 0x0000000207020211 */ /* 0x001fc800078ec0ff */
[----:B------:R0:W-:Y:S01]  /*29180*/  @P0 SYNCS.ARRIVE.TRANS64.A1T0 RZ, [R2+URZ+0x48], RZ ;  /* 0x000048ff02ff09a7 */ /* 0x0001e2000810003f */
[----:B------:R-:W-:-:S04]  /*29190*/  ISETP.GT.U32.AND P0, PT, R8, 0x2, PT ;  /* 0x000000020800780c */ /* 0x000fc80003f04070 */
[----:B------:R-:W-:Y:S01]  /*291a0*/  ISETP.LT.U32.AND P0, PT, R6, 0x3, P0 ;  /* 0x000000030600780c */ /* 0x000fe20000701070 */
[----:B0-----:R-:W-:-:S05]  /*291b0*/  IMAD.WIDE.U32 R2, R8, -0x55555555, RZ ;  /* 0xaaaaaaab08027825 */ /* 0x001fca00078e00ff */
[----:B------:R-:W-:Y:S02]  /*291c0*/  SHF.R.U32.HI R5, RZ, 0x1, R3 ;  /* 0x00000001ff057819 */ /* 0x000fe40000011603 */
[----:B------:R-:W-:Y:S02]  /*291d0*/  SEL R3, RZ, 0x1, !P0 ;  /* 0x00000001ff037807 */ /* 0x000fe40004000000 */
[----:B------:R-:W-:Y:S01]  /*291e0*/  PRMT R2, RZ, 0x7610, R2 ;  /* 0x00007610ff027816 */ /* 0x000fe20000000002 */
[----:B------:R-:W-:Y:S01]  /*291f0*/  IMAD R8, R5, -0x3, R8 ;  /* 0xfffffffd05087824 */ /* 0x000fe200078e0208 */
[----:B------:R-:W-:-:S04]  /*29200*/  LOP3.LUT R0, R0, R3, RZ, 0x3c, !PT ;  /* 0x0000000300007212 */ /* 0x000fc800078e3cff */
[----:B------:R-:W-:Y:S02]  /*29210*/  @P1 LOP3.LUT R0, R0, 0x1, R5, 0x78, !PT ;  /* 0x0000000100001812 */ /* 0x000fe400078e7805 */
[----:B---3--:R-:W-:-:S04]  /*29220*/  IADD3 R15, P0, R15, UR22, RZ ;  /* 0x000000160f0f7c10 */ /* 0x008fc8000ff1e0ff */
[----:B--2---:R-:W-:Y:S01]  /*29230*/  IADD3.X R17, R17, UR16, RZ, P0, !PT ;  /* 0x0000001011117c10 */ /* 0x004fe200087fe4ff */
[----:B------:R0:W-:Y:S01]  /*29240*/  STL [R1+0x458], R15 ;  /* 0x0004580f01007387 */ /* 0x0001e20000100800 */
[----:B------:R-:W-:-:S03]  /*29250*/  ISETP.GE.U32.AND P0, PT, R15, UR6, PT ;  /* 0x000000060f007c0c */ /* 0x000fc6000bf06070 */
[----:B------:R0:W-:Y:S01]  /*29260*/  STL [R1+0x454], R17 ;  /* 0x0004541101007387 */ /* 0x0001e20000100800 */
[----:B------:R-:W-:-:S13]  /*29270*/  ISETP.GE.U32.AND.EX P0, PT, R17, UR7, PT, P0 ;  /* 0x0000000711007c0c */ /* 0x000fda000bf06100 */
[----:B0-----:R-:W-:Y:S05]  /*29280*/  @P0 BRA `(.L_x_567) ;  /* 0x0000000400500947 */ /* 0x001fea0003800000 */
[----:B------:R-:W0:Y:S01]  /*29290*/  S2R R9, SR_CTAID.X ;  /* 0x0000000000097919 */ /* 0x000e220000002500 */
[----:B------:R-:W-:Y:S01]  /*292a0*/  ULDC UR6, c[0x0][0x150] ;  /* 0x0000540000067ab9 */ /* 0x000fe20000000800 */
[----:B------:R-:W1:Y:S01]  /*292b0*/  LDC R4, c[0x0][0x144] ;  /* 0x00005100ff047b82 */ /* 0x000e620000000800 */
[----:B------:R-:W-:Y:S01]  /*292c0*/  ULDC UR9, c[0x0][0x630] ;  /* 0x00018c0000097ab9 */ /* 0x000fe20000000800 */
[----:B------:R-:W2:Y:S06]  /*292d0*/  S2R R2, SR_CTAID.Y ;  /* 0x0000000000027919 */ /* 0x000eac0000002600 */
[----:B------:R-:W3:Y:S01]  /*292e0*/  LDC R13, c[0x0][0x148] ;  /* 0x00005200ff0d7b82 */ /* 0x000ee20000000800 */
[----:B0-----:R-:W-:-:S02]  /*292f0*/  I2FP.F32.U32 R3, R9 ;  /* 0x0000000900037245 */ /* 0x001fc40000201000 */
[----:B--2---:R-:W-:-:S03]  /*29300*/  I2FP.F32.U32 R5, R2 ;  /* 0x0000000200057245 */ /* 0x004fc60000201000 */
[----:B------:R-:W-:Y:S01]  /*29310*/  FMUL R3, R3, UR6 ;  /* 0x0000000603037c20 */ /* 0x000fe20008400000 */
[----:B------:R-:W-:Y:S02]  /*29320*/  ULDC UR6, c[0x0][0x154] ;  /* 0x0000550000067ab9 */ /* 0x000fe40000000800 */
[----:B------:R-:W-:Y:S01]  /*29330*/  FMUL R11, R5, UR6 ;  /* 0x00000006050b7c20 */ /* 0x000fe20008400000 */
[----:B------:R-:W-:Y:S02]  /*29340*/  ULDC.64 UR6, c[0x0][0x628] ;  /* 0x00018a0000067ab9 */ /* 0x000fe40000000a00 */
[----:B------:R-:W0:Y:S01]  /*29350*/  F2I.U32.TRUNC.NTZ R3, R3 ;  /* 0x0000000300037305 */ /* 0x000e22000020f000 */
[----:B------:R-:W-:-:S04]  /*29360*/  ISETP.NE.U32.AND P0, PT, RZ, UR6, PT ;  /* 0x00000006ff007c0c */ /* 0x000fc8000bf05070 */
[----:B------:R-:W-:-:S03]  /*29370*/  ISETP.NE.AND.EX P0, PT, RZ, UR7, PT, P0 ;  /* 0x00000007ff007c0c */ /* 0x000fc6000bf05300 */
[----:B------:R-:W2:Y:S01]  /*29380*/  F2I.U32.TRUNC.NTZ R11, R11 ;  /* 0x0000000b000b7305 */ /* 0x000ea2000020f000 */
[----:B0-----:R-:W-:Y:S02]  /*29390*/  IMAD.MOV R5, RZ, RZ, -R3 ;  /* 0x000000ffff057224 */ /* 0x001fe400078e0a03 */
[----:B------:R-:W-:Y:S02]  /*293a0*/  IMAD.MOV.U32 R3, RZ, RZ, R17 ;  /* 0x000000ffff037224 */ /* 0x000fe400078e0011 */
[----:B-1----:R-:W-:Y:S02]  /*293b0*/  IMAD R9, R4, R5, R9 ;  /* 0x0000000504097224 */ /* 0x002fe400078e0209 */
[----:B--2---:R-:W-:-:S04]  /*293c0*/  IMAD.MOV R4, RZ, RZ, -R11 ;  /* 0x000000ffff047224 */ /* 0x004fc800078e0a0b */
[----:B---3--:R-:W-:Y:S02]  /*293d0*/  @P4 IMAD R9, R13, R4, R2 ;  /* 0x000000040d094224 */ /* 0x008fe400078e0202 */
[----:B------:R-:W-:Y:S01]  /*293e0*/  IMAD.MOV.U32 R2, RZ, RZ, R15 ;  /* 0x000000ffff027224 */ /* 0x000fe200078e000f */
[----:B------:R-:W-:Y:S06]  /*293f0*/  @!P0 BRA `(.L_x_568) ;  /* 0x0000000000288947 */ /* 0x000fec0003800000 */
[----:B------:R-:W-:Y:S02]  /*29400*/  ULDC UR8, c[0x0][0x634] ;  /* 0x00018d0000087ab9 */ /* 0x000fe40000000800 */
[----:B------:R-:W-:-:S05]  /*29410*/  IADD3 R3, P0, R15, UR8, RZ ;  /* 0x000000080f037c10 */ /* 0x000fca000ff1e0ff */
[----:B------:R-:W-:-:S04]  /*29420*/  IMAD.X R11, RZ, RZ, R17, P0 ;  /* 0x000000ffff0b7224 */ /* 0x000fc800000e0611 */
[----:B------:R-:W-:-:S04]  /*29430*/  IMAD.WIDE.U32 R4, R11, UR6, RZ ;  /* 0x000000060b047c25 */ /* 0x000fc8000f8e00ff */
[----:B------:R-:W-:-:S04]  /*29440*/  IMAD.WIDE.U32 R4, P0, R3, UR7, R4 ;  /* 0x0000000703047c25 */ /* 0x000fc8000f800004 */
[----:B------:R-:W-:-:S04]  /*29450*/  IMAD.WIDE.U32 R2, R3, UR6, RZ ;  /* 0x0000000603027c25 */ /* 0x000fc8000f8e00ff */
[----:B------:R-:W-:Y:S01]  /*29460*/  IMAD.MOV.U32 R2, RZ, RZ, R5 ;  /* 0x000000ffff027224 */ /* 0x000fe200078e0005 */
[----:B------:R-:W-:Y:S01]  /*29470*/  IADD3 RZ, P1, R3, R4, RZ ;  /* 0x0000000403ff7210 */ /* 0x000fe20007f3e0ff */
[----:B------:R-:W-:-:S04]  /*29480*/  IMAD.X R3, RZ, RZ, RZ, P0 ;  /* 0x000000ffff037224 */ /* 0x000fc800000e06ff */
[----:B------:R-:W-:-:S08]  /*29490*/  IMAD.WIDE.U32.X R2, R11, UR7, R2, P1 ;  /* 0x000000070b027c25 */ /* 0x000fd000088e0402 */
.L_x_568:
[--C-:B------:R-:W-:Y:S01]  /*294a0*/  SHF.R.U64 R11, R2, UR9, R3.reuse ;  /* 0x00000009020b7c19 */ /* 0x100fe20008001203 */
[----:B------:R-:W-:Y:S01]  /*294b0*/  ULDC.64 UR6, c[0x0][0x620] ;  /* 0x0001880000067ab9 */ /* 0x000fe20000000a00 */
[----:B------:R-:W-:Y:S01]  /*294c0*/  SHF.R.U32.HI R2, RZ, UR9, R3 ;  /* 0x00000009ff027c19 */ /* 0x000fe20008011603 */
[----:B------:R-:W-:Y:S01]  /*294d0*/  IMAD.MOV.U32 R3, RZ, RZ, R17 ;  /* 0x000000ffff037224 */ /* 0x000fe200078e0011 */
[----:B------:R-:W-:Y:S01]  /*294e0*/  IADD3 R13, P0, RZ, -R11, RZ ;  /* 0x8000000bff0d7210 */ /* 0x000fe20007f1e0ff */
[----:B------:R-:W-:-:S04]  /*294f0*/  ULDC.64 UR8, c[0x0][0x640] ;  /* 0x0001900000087ab9 */ /* 0x000fc80000000a00 */
[----:B------:R-:W-:Y:S01]  /*29500*/  IMAD.X R2, RZ, RZ, ~R2, P0 ;  /* 0x000000ffff027224 */ /* 0x000fe200000e0e02 */
[----:B------:R-:W-:-:S03]  /*29510*/  ISETP.NE.U32.AND P0, PT, RZ, UR8, PT ;  /* 0x00000008ff007c0c */ /* 0x000fc6000bf05070 */
[----:B------:R-:W-:Y:S01]  /*29520*/  IMAD R2, R2, UR6, RZ ;  /* 0x0000000602027c24 */ /* 0x000fe2000f8e02ff */
[----:B------:R-:W-:-:S03]  /*29530*/  ISETP.NE.AND.EX P0, PT, RZ, UR9, PT, P0 ;  /* 0x00000009ff007c0c */ /* 0x000fc6000bf05300 */
[----:B------:R-:W-:Y:S02]  /*29540*/  IMAD R5, R13, UR7, R2 ;  /* 0x000000070d057c24 */ /* 0x000fe4000f8e0202 */
[----:B------:R-:W-:-:S04]  /*29550*/  IMAD.MOV.U32 R2, RZ, RZ, R15 ;  /* 0x000000ffff027224 */ /* 0x000fc800078e000f */
[----:B------:R-:W-:Y:S01]  /*29560*/  IMAD.WIDE.U32 R2, R13, UR6, R2 ;  /* 0x000000060d027c25 */ /* 0x000fe2000f8e0002 */
[----:B------:R-:W-:-:S03]  /*29570*/  ULDC UR6, c[0x0][0x618] ;  /* 0x0001860000067ab9 */ /* 0x000fc60000000800 */
[----:B------:R-:W-:-:S05]  /*29580*/  IMAD.IADD R3, R3, 0x1, R5 ;  /* 0x0000000103037824 */ /* 0x000fca00078e0205 */
[--C-:B------:R-:W-:Y:S02]  /*29590*/  SHF.R.U64 R12, R2, UR6, R3.reuse ;  /* 0x00000006020c7c19 */ /* 0x100fe40008001203 */
[----:B------:R-:W-:Y:S01]  /*295a0*/  SHF.R.U32.HI R3, RZ, UR6, R3 ;  /* 0x00000006ff037c19 */ /* 0x000fe20008011603 */
[----:B------:R-:W-:-:S03]  /*295b0*/  ULDC UR6, c[0x0][0x608] ;  /* 0x0001820000067ab9 */ /* 0x000fc60000000800 */
[--C-:B------:R-:W-:Y:S02]  /*295c0*/  SHF.R.U64 R13, R12, UR6, R3.reuse ;  /* 0x000000060c0d7c19 */ /* 0x100fe40008001203 */
[----:B------:R-:W-:Y:S01]  /*295d0*/  SHF.R.U32.HI R2, RZ, UR6, R3 ;  /* 0x00000006ff027c19 */ /* 0x000fe20008011603 */
[----:B------:R-:W-:-:S03]  /*295e0*/  ULDC UR6, c[0x0][0x658] ;  /* 0x0001960000067ab9 */ /* 0x000fc60000000800 */
[--C-:B------:R-:W-:Y:S02]  /*295f0*/  SHF.R.U64 R14, R13, UR6, R2.reuse ;  /* 0x000000060d0e7c19 */ /* 0x100fe40008001202 */
[----:B------:R-:W-:-:S03]  /*29600*/  SHF.R.U32.HI R15, RZ, UR6, R2 ;  /* 0x00000006ff0f7c19 */ /* 0x000fc60008011602 */
[----:B------:R-:W-:Y:S02]  /*29610*/  IMAD.MOV.U32 R2, RZ, RZ, R14 ;  /* 0x000000ffff027224 */ /* 0x000fe400078e000e */
        /* <DEDUP_REMOVED lines=12> */
.L_x_569:
[----:B------:R-:W-:Y:S01]  /*296e0*/  ULDC UR6, c[0x0][0x648] ;  /* 0x0001920000067ab9 */ /* 0x000fe20000000800 */
[----:B------:R-:W-:Y:S02]  /*296f0*/  LOP3.LUT R13, R13, UR18, RZ, 0xc0, !PT ;  /* 0x000000120d0d7c12 */ /* 0x000fe4000f8ec0ff */
[----:B------:R-:W-:Y:S01]  /*29700*/  SHF.R.U64 R2, R2, UR6, R3 ;  /* 0x0000000602027c19 */ /* 0x000fe20008001203 */
[----:B------:R-:W-:-:S04]  /*29710*/  ULDC UR6, c[0x0][0x638] ;  /* 0x00018e0000067ab9 */ /* 0x000fc80000000800 */
[----:B------:R-:W-:Y:S02]  /*29720*/  IMAD.MOV R3, RZ, RZ, -R2 ;  /* 0x000000ffff037224 */ /* 0x000fe400078e0a02 */
[----:B------:R-:W-:Y:S02]  /*29730*/  IMAD R4, R2, UR5, R13 ;  /* 0x0000000502047c24 */ /* 0x000fe4000f8e020d */
[----:B------:R-:W-:Y:S01]  /*29740*/  IMAD R14, R3, UR6, R14 ;  /* 0x00000006030e7c24 */ /* 0x000fe2000f8e020e */
[----:B------:R-:W-:Y:S01]  /*29750*/  ULDC UR6, c[0x0][0x610] ;  /* 0x0001840000067ab9 */ /* 0x000fe20000000800 */
[----:B------:R-:W-:Y:S01]  /*29760*/  LOP3.LUT R3, R12, UR4, RZ, 0xc0, !PT ;  /* 0x000000040c037c12 */ /* 0x000fe2000f8ec0ff */
[----:B------:R-:W-:Y:S01]  /*29770*/  IMAD R9, R4, UR6, R9 ;  /* 0x0000000604097c24 */ /* 0x000fe2000f8e0209 */
[----:B------:R-:W-:Y:S01]  /*29780*/  ULDC UR6, c[0x0][0x600] ;  /* 0x0001800000067ab9 */ /* 0x000fe20000000800 */
[----:B------:R-:W-:Y:S02]  /*29790*/  IMAD.MOV.U32 R2, RZ, RZ, 0x1 ;  /* 0x00000001ff027424 */ /* 0x000fe400078e00ff */
[----:B------:R-:W-:-:S05]  /*297a0*/  IMAD R14, R14, UR6, R3 ;  /* 0x000000060e0e7c24 */ /* 0x000fca000f8e0203 */
[----:B------:R-:W-:Y:S02]  /*297b0*/  SEL R4, R14, R9, !P4 ;  /* 0x000000090e047207 */ /* 0x000fe40006000000 */
[----:B------:R-:W-:-:S07]  /*297c0*/  SEL R12, R9, R14, !P4 ;  /* 0x0000000e090c7207 */ /* 0x000fce0006000000 */
.L_x_567:
[----:B------:R-:W-:Y:S05]  /*297d0*/  BSYNC B1 ;  /* 0x0000000000017941 */ /* 0x000fea0003800000 */
.L_x_566:
[----:B------:R-:W-:-:S13]  /*297e0*/  LOP3.LUT P0, RZ, R2, 0xff, RZ, 0xc0, !PT ;  /* 0x000000ff02ff7812 */ /* 0x000fda000780c0ff */
[----:B------:R-:W-:Y:S05]  /*297f0*/  @P0 BRA `(.L_x_570) ;  /* 0xfffffff400280947 */ /* 0x000fea000383ffff */
[----:B------:R-:W-:Y:S05]  /*29800*/  BSYNC B0 ;  /* 0x0000000000007941 */ /* 0x000fea0003800000 */
.L_x_559:
[----:B------:R-:W-:-:S03]  /*29810*/  UMOV UR6, 0xffffffff ;  /* 0xffffffff00067882 */ /* 0x000fc60000000000 */
[----:B------:R-:W-:Y:S05]  /*29820*/  BRA.DIV UR6, `(.L_x_571) ;  /* 0x0000000606047947 */ /* 0x000fea000b800000 */
[----:B------:R-:W-:-:S13]  /*29830*/  ELECT P0, URZ, PT ;  /* 0x00000000003f782f */ /* 0x000fda0003800000 */
.L_x_584:
[----:B------:R-:W-:Y:S04]  /*29840*/  BSSY B0, `(.L_x_572) ;  /* 0x0000023000007945 */ /* 0x000fe80003800000 */
[----:B------:R-:W-:Y:S05]  /*29850*/  @!P0 BRA `(.L_x_573) ;  /* 0x0000000000848947 */ /* 0x000fea0003800000 */
[----:B------:R-:W-:-:S04]  /*29860*/  ULOP3.LUT UR6, UR13, 0x2, URZ, 0xfc, !UPT ;  /* 0x000000020d067892 */ /* 0x000fc8000f8efc3f */
[----:B------:R-:W-:-:S06]  /*29870*/  UISETP.NE.AND UP0, UPT, UR6, 0x3, UPT ;  /* 0x000000030600788c */ /* 0x000fcc000bf05270 */
[----:B------:R-:W-:-:S13]  /*29880*/  PLOP3.LUT P0, PT, PT, PT, UP0, 0x80, 0x0 ;  /* 0x000000000000781c */ /* 0x000fda0003f0f008 */
[----:B------:R-:W-:Y:S05]  /*29890*/  @!P0 BRA `(.L_x_574) ;  /* 0x0000000000048947 */ /* 0x000fea0003800000 */
[----:B------:R-:W-:Y:S01]  /*298a0*/  BPT.TRAP 0x1 ;  /* 0x000000040000795c */ /* 0x000fe20000300000 */
.L_x_574:
[----:B------:R-:W0:Y:S01]  /*298b0*/  S2R R3, SR_CgaCtaId ;  /* 0x0000000000037919 */ /* 0x000e220000008800 */
[----:B------:R-:W-:-:S04]  /*298c0*/  MOV R2, 0x400 ;  /* 0x0000040000027802 */ /* 0x000fc80000000f00 */
[----:B0-----:R-:W-:Y:S02]  /*298d0*/  LEA R3, R3, R2, 0x18 ;  /* 0x0000000203037211 */ /* 0x001fe400078ec0ff */
[----:B------:R-:W-:-:S03]  /*298e0*/  SHF.L.U32 R2, R0, 0x1f, RZ ;  /* 0x0000001f00027819 */ /* 0x000fc600000006ff */
[----:B------:R-:W-:-:S04]  /*298f0*/  VIADD R3, R3, 0x18 ;  /* 0x0000001803037836 */ /* 0x000fc80000000000 */
[----:B------:R-:W-:-:S04]  /*29900*/  IMAD R5, R8, 0x8, R3 ;  /* 0x0000000808057824 */ /* 0x000fc800078e0203 */
[----:B------:R-:W0:Y:S02]  /*29910*/  SYNCS.PHASECHK.TRANS64.TRYWAIT P0, [R5+URZ], R2 ;  /* 0x00000002050075a7 */ /* 0x000e24000800017f */
[----:B0-----:R-:W-:Y:S05]  /*29920*/  @!P0 BRA `(.L_x_575) ;  /* 0x0000000000e48947 */ /* 0x001fea0003800000 */
.L_x_585:
[----:B------:R-:W-:-:S05]  /*29930*/  VIADD R8, R8, 0x1 ;  /* 0x0000000108087836 */ /* 0x000fca0000000000 */
[----:B------:R-:W-:-:S04]  /*29940*/  ISETP.NE.AND P0, PT, R8, 0x3, PT ;  /* 0x000000030800780c */ /* 0x000fc80003f05270 */
[----:B0-----:R-:W-:Y:S02]  /*29950*/  SEL R5, RZ, 0x1, P0 ;  /* 0x00000001ff057807 */ /* 0x001fe40000000000 */
[----:B------:R-:W-:Y:S02]  /*29960*/  SEL R8, R8, RZ, P0 ;  /* 0x000000ff08087207 */ /* 0x000fe40000000000 */
[----:B------:R-:W-:-:S03]  /*29970*/  LOP3.LUT R5, R0, R5, RZ, 0x3c, !PT ;  /* 0x0000000500057212 */ /* 0x000fc600078e3cff */
[----:B------:R-:W-:Y:S01]  /*29980*/  IMAD R7, R8, 0x8, R3 ;  /* 0x0000000808077824 */ /* 0x000fe200078e0203 */
[----:B------:R-:W-:-:S04]  /*29990*/  SHF.L.U32 R0, R5, 0x1f, RZ ;  /* 0x0000001f05007819 */ /* 0x000fc800000006ff */
[----:B------:R-:W0:Y:S02]  /*299a0*/  SYNCS.PHASECHK.TRANS64.TRYWAIT P0, [R7+URZ], R0 ;  /* 0x00000000070075a7 */ /* 0x000e24000800017f */
[----:B0-----:R-:W-:Y:S05]  /*299b0*/  @!P0 BRA `(.L_x_576) ;  /* 0x0000000000d48947 */ /* 0x001fea0003800000 */
.L_x_586:
[----:B0-----:R-:W-:-:S05]  /*299c0*/  VIADD R0, R8, 0x1 ;  /* 0x0000000108007836 */ /* 0x001fca0000000000 */
[----:B------:R-:W-:-:S04]  /*299d0*/  ISETP.NE.AND P0, PT, R0, 0x3, PT ;  /* 0x000000030000780c */ /* 0x000fc80003f05270 */
[----:B------:R-:W-:Y:S02]  /*299e0*/  SEL R2, RZ, 0x1, P0 ;  /* 0x00000001ff027807 */ /* 0x000fe40000000000 */
[----:B------:R-:W-:Y:S02]  /*299f0*/  SEL R0, R0, RZ, P0 ;  /* 0x000000ff00007207 */ /* 0x000fe40000000000 */
[----:B------:R-:W-:-:S03]  /*29a00*/  LOP3.LUT R2, R5, R2, RZ, 0x3c, !PT ;  /* 0x0000000205027212 */ /* 0x000fc600078e3cff */
[----:B------:R-:W-:Y:S01]  /*29a10*/  IMAD R3, R0, 0x8, R3 ;  /* 0x0000000800037824 */ /* 0x000fe200078e0203 */
[----:B------:R-:W-:-:S07]  /*29a20*/  SHF.L.U32 R0, R2, 0x1f, RZ ;  /* 0x0000001f02007819 */ /* 0x000fce00000006ff */
.L_x_577:
[----:B0-----:R0:W1:Y:S02]  /*29a30*/  SYNCS.PHASECHK.TRANS64.TRYWAIT P0, [R3+URZ], R0 ;  /* 0x00000000030075a7 */ /* 0x001064000800017f */
[----:B-1----:R-:W-:Y:S05]  /*29a40*/  @!P0 NANOSLEEP.SYNCS 0x989680 ;  /* 0x009896800000895d */ /* 0x002fea0003900000 */
[----:B------:R-:W1:Y:S02]  /*29a50*/  @!P0 SYNCS.PHASECHK.TRANS64 P0, [R3+URZ], R0 ;  /* 0x00000000030085a7 */ /* 0x000e64000800007f */
[----:B-1----:R-:W-:Y:S05]  /*29a60*/  @!P0 BRA `(.L_x_577) ;  /* 0xfffffffc00f08947 */ /* 0x002fea000383ffff */
.L_x_573:
[----:B------:R-:W-:Y:S05]  /*29a70*/  BSYNC B0 ;  /* 0x0000000000007941 */ /* 0x000fea0003800000 */
.L_x_572:
[----:B------:R-:W-:Y:S05]  /*29a80*/  EXIT ;  /* 0x000000000000794d */ /* 0x000fea0003800000 */
.L_x_21:
[----:B--2---:R-:W-:-:S04]  /*29a90*/  IMAD.U32 R3, RZ, RZ, UR6 ;  /* 0x00000006ff037e24 */ /* 0x004fc8000f8e00ff */
[----:B------:R2:W3:Y:S03]  /*29aa0*/  SYNCS.PHASECHK.TRANS64.TRYWAIT P1, [R3+URZ], R0 ;  /* 0x00000000030075a7 */ /* 0x0004e6000802017f */
[----:B---3--:R-:W-:Y:S05]  /*29ab0*/  @!P1 NANOSLEEP.SYNCS 0x989680 ;  /* 0x009896800000995d */ /* 0x008fea0003900000 */
[----:B------:R-:W3:Y:S02]  /*29ac0*/  @!P1 SYNCS.PHASECHK.TRANS64 P1, [R3+URZ], R0 ;  /* 0x00000000030095a7 */ /* 0x000ee4000802007f */
[----:B---3--:R-:W-:Y:S05]  /*29ad0*/  @!P1 BRA `(.L_x_21) ;  /* 0xfffffffc00ec9947 */ /* 0x008fea000383ffff */
[----:B------:R-:W-:Y:S05]  /*29ae0*/  BRA `(.L_x_20) ;  /* 0xfffffd9000907947 */ /* 0x000fea000383ffff */
.L_x_27:
[----:B-----5:R2:W-:Y:S02]  /*29af0*/  STL [R1+0x46c], R2 ;  /* 0x00046c0201007387 */ /* 0x0205e40000100800 */
[----:B--2---:R-:W-:-:S04]  /*29b00*/  IMAD.U32 R2, RZ, RZ, UR16 ;  /* 0x00000010ff027e24 */ /* 0x004fc8000f8e00ff */
[----:B------:R2:W3:Y:S03]  /*29b10*/  SYNCS.PHASECHK.TRANS64.TRYWAIT P1, [R2+URZ], R0 ;  /* 0x00000000020075a7 */ /* 0x0004e6000802017f */
[----:B---3--:R-:W-:Y:S05]  /*29b20*/  @!P1 NANOSLEEP.SYNCS 0x989680 ;  /* 0x009896800000995d */ /* 0x008fea0003900000 */
[----:B------:R2:W3:Y:S02]  /*29b30*/  @!P1 SYNCS.PHASECHK.TRANS64 P1, [R2+URZ], R0 ;  /* 0x00000000020095a7 */ /* 0x0004e4000802007f */
[----:B--2---:R2:W5:Y:S02]  /*29b40*/  LDL.LU R2, [R1+0x46c] ;  /* 0x00046c0001027983 */ /* 0x0045640000300800 */
[----:B--23--:R-:W-:Y:S05]  /*29b50*/  @!P1 BRA `(.L_x_27) ;  /* 0xfffffffc00e49947 */ /* 0x00cfea000383ffff */
[----:B------:R-:W-:Y:S05]  /*29b60*/  BRA `(.L_x_26) ;  /* 0xfffffdf400447947 */ /* 0x000fea000383ffff */
.L_x_560:
[----:B------:R-:W-:Y:S01]  /*29b70*/  BSSY B1, `(.L_x_578) ;  /* 0x0000006000017945 */ /* 0x000fe20003800000 */
[----:B------:R-:W-:-:S07]  /*29b80*/  IMAD.MOV.U32 R2, RZ, RZ, -0x1 ;  /* 0xffffffffff027424 */ /* 0x000fce00078e00ff */
[----:B------:R-:W-:Y:S05]  /*29b90*/  WARPSYNC.COLLECTIVE R2, `(.L_x_579) ;  /* 0x00000000020c7348 */ /* 0x000fea0003c00000 */
[----:B------:R-:W-:Y:S02]  /*29ba0*/  ELECT P0, UR62, PT ;  /* 0x00000000003e782f */ /* 0x000fe40003800000 */
[----:B------:R-:W-:Y:S01]  /*29bb0*/  MOV R2, UR62 ;  /* 0x0000003e00027c02 */ /* 0x000fe20008000f00 */
[----:B------:R-:W-:Y:S10]  /*29bc0*/  ENDCOLLECTIVE ;  /* 0x000000000000791b */ /* 0x000ff40003800000 */
.L_x_579:
[----:B------:R-:W-:Y:S05]  /*29bd0*/  BSYNC B1 ;  /* 0x0000000000017941 */ /* 0x000fea0003800000 */
.L_x_578:
[----:B------:R-:W-:Y:S05]  /*29be0*/  BRA `(.L_x_580) ;  /* 0xfffffff000387947 */ /* 0x000fea000383ffff */
.L_x_563:
[----:B0-----:R0:W1:Y:S02]  /*29bf0*/  SYNCS.PHASECHK.TRANS64.TRYWAIT P0, [R18+URZ+0x18], R13 ;  /* 0x0000180d120075a7 */ /* 0x001064000800017f */
[----:B-1----:R-:W-:Y:S05]  /*29c00*/  @!P0 NANOSLEEP.SYNCS 0x989680 ;  /* 0x009896800000895d */ /* 0x002fea0003900000 */
[----:B------:R-:W1:Y:S02]  /*29c10*/  @!P0 SYNCS.PHASECHK.TRANS64 P0, [R18+URZ+0x18], R13 ;  /* 0x0000180d120085a7 */ /* 0x000e64000800007f */
[----:B-1----:R-:W-:Y:S05]  /*29c20*/  @!P0 BRA `(.L_x_563) ;  /* 0xfffffffc00f08947 */ /* 0x002fea000383ffff */
[----:B------:R-:W-:Y:S05]  /*29c30*/  BRA `(.L_x_581) ;  /* 0xfffffff000707947 */ /* 0x000fea000383ffff */
.L_x_571:
[----:B------:R-:W-:Y:S01]  /*29c40*/  BSSY B0, `(.L_x_582) ;  /* 0x0000006000007945 */ /* 0x000fe20003800000 */
[----:B------:R-:W-:-:S07]  /*29c50*/  IMAD.MOV.U32 R2, RZ, RZ, -0x1 ;  /* 0xffffffffff027424 */ /* 0x000fce00078e00ff */
[----:B------:R-:W-:Y:S05]  /*29c60*/  WARPSYNC.COLLECTIVE R2, `(.L_x_583) ;  /* 0x00000000020c7348 */ /* 0x000fea0003c00000 */
[----:B------:R-:W-:Y:S02]  /*29c70*/  ELECT P0, UR62, PT ;  /* 0x00000000003e782f */ /* 0x000fe40003800000 */
[----:B------:R-:W-:Y:S01]  /*29c80*/  MOV R2, UR62 ;  /* 0x0000003e00027c02 */ /* 0x000fe20008000f00 */
[----:B------:R-:W-:Y:S10]  /*29c90*/  ENDCOLLECTIVE ;  /* 0x000000000000791b */ /* 0x000ff40003800000 */
.L_x_583:
[----:B------:R-:W-:Y:S05]  /*29ca0*/  BSYNC B0 ;  /* 0x0000000000007941 */ /* 0x000fea0003800000 */
.L_x_582:
[----:B------:R-:W-:Y:S05]  /*29cb0*/  BRA `(.L_x_584) ;  /* 0xfffffff800e07947 */ /* 0x000fea000383ffff */
.L_x_575:
[----:B0-----:R0:W1:Y:S02]  /*29cc0*/  SYNCS.PHASECHK.TRANS64.TRYWAIT P0, [R5+URZ], R2 ;  /* 0x00000002050075a7 */ /* 0x001064000800017f */
[----:B-1----:R-:W-:Y:S05]  /*29cd0*/  @!P0 NANOSLEEP.SYNCS 0x989680 ;  /* 0x009896800000895d */ /* 0x002fea0003900000 */
[----:B------:R-:W1:Y:S02]  /*29ce0*/  @!P0 SYNCS.PHASECHK.TRANS64 P0, [R5+URZ], R2 ;  /* 0x00000002050085a7 */ /* 0x000e64000800007f */
[----:B-1----:R-:W-:Y:S05]  /*29cf0*/  @!P0 BRA `(.L_x_575) ;  /* 0xfffffffc00f08947 */ /* 0x002fea000383ffff */
[----:B------:R-:W-:Y:S05]  /*29d00*/  BRA `(.L_x_585) ;  /* 0xfffffffc00087947 */ /* 0x000fea000383ffff */
.L_x_576:
[----:B0-----:R0:W1:Y:S02]  /*29d10*/  SYNCS.PHASECHK.TRANS64.TRYWAIT P0, [R7+URZ], R0 ;  /* 0x00000000070075a7 */ /* 0x001064000800017f */
[----:B-1----:R-:W-:Y:S05]  /*29d20*/  @!P0 NANOSLEEP.SYNCS 0x989680 ;  /* 0x009896800000895d */ /* 0x002fea0003900000 */
[----:B------:R-:W1:Y:S02]  /*29d30*/  @!P0 SYNCS.PHASECHK.TRANS64 P0, [R7+URZ], R0 ;  /* 0x00000000070085a7 */ /* 0x000e64000800007f */
[----:B-1----:R-:W-:Y:S05]  /*29d40*/  @!P0 BRA `(.L_x_576) ;  /* 0xfffffffc00f08947 */ /* 0x002fea000383ffff */
[----:B------:R-:W-:Y:S05]  /*29d50*/  BRA `(.L_x_586) ;  /* 0xfffffffc00187947 */ /* 0x000fea000383ffff */
.L_x_587:
[----:B------:R-:W-:-:S00]  /*29d60*/  BRA `(.L_x_587) ;  /* 0xfffffffc00fc7947 */ /* 0x000fc0000383ffff */
[----:B------:R-:W-:-:S00]  /*29d70*/  NOP ;  /* 0x0000000000007918 */ /* 0x000fc00000000000 */
        /* <DEDUP_REMOVED lines=8> */
.L_x_588:


//--------------------- .nv.shared._ZN7cutlass13device_kernelINS_4gemm6kernel13GemmUniversalIN4cute5tupleIJiiiiEEENS1_10collective13CollectiveMmaINS1_37MainloopSm90TmaGmmaWarpSpecializedFP8ILi3ENS5_IJNS4_1CILi1EEENSA_ILi2EEESB_EEENS1_35KernelTmaWarpSpecializedCooperativeEEENS5_IJNSA_ILi256EEESG_NSA_ILi128EEEEEENS_12float_e4m3_tENS5_IJlSB_lEEESJ_SK_NS4_8TiledMMAINS4_8MMA_AtomIJNS4_4SM904GMMA31MMA_64x256x32_F32E4M3E4M3_SS_TNILNSO_7ScaleInE1ELSQ_1EEEEEENS4_6LayoutINS5_IJSC_SB_SB_EEENS5_IJSB_NSA_ILi0EEESV_EEEEENS5_IJNS4_10UnderscoreESY_SY_EEEEENS4_23SM90_TMA_LOAD_MULTICASTENS4_14ComposedLayoutINS4_7SwizzleILi3ELi4ELi3EEENS4_18smem_ptr_flag_bitsILi8EEENST_INS5_IJNSA_ILi8EEESH_EEENS5_IJSH_SB_EEEEEEEvNS4_8identityENS4_13SM90_TMA_LOADES1B_vS1C_EENS_8epilogue10collective6detail29Sm90TmaWarpSpecializedAdapterINS1G_15DefaultEpilogueISJ_SK_SK_NS1F_6thread17LinearCombinationISJ_Li1EffLNS1K_9ScaleType4KindE0ELNS_15FloatRoundStyleE2ESJ_EENS1_15EpilogueDefaultEEEEEvvEEEEvNT_6ParamsE --------------------------
	.section	.nv.shared._ZN7cutlass13device_kernelINS_4gemm6kernel13GemmUniversalIN4cute5tupleIJiiiiEEENS1_10collective13CollectiveMmaINS1_37MainloopSm90TmaGmmaWarpSpecializedFP8ILi3ENS5_IJNS4_1CILi1EEENSA_ILi2EEESB_EEENS1_35KernelTmaWarpSpecializedCooperativeEEENS5_IJNSA_ILi256EEESG_NSA_ILi128EEEEEENS_12float_e4m3_tENS5_IJlSB_lEEESJ_SK_NS4_8TiledMMAINS4_8MMA_AtomIJNS4_4SM904GMMA31MMA_64x256x32_F32E4M3E4M3_SS_TNILNSO_7ScaleInE1ELSQ_1EEEEEENS4_6LayoutINS5_IJSC_SB_SB_EEENS5_IJSB_NSA_ILi0EEESV_EEEEENS5_IJNS4_10UnderscoreESY_SY_EEEEENS4_23SM90_TMA_LOAD_MULTICASTENS4_14ComposedLayoutINS4_7SwizzleILi3ELi4ELi3EEENS4_18smem_ptr_flag_bitsILi8EEENST_INS5_IJNSA_ILi8EEESH_EEENS5_IJSH_SB_EEEEEEEvNS4_8identityENS4_13SM90_TMA_LOADES1B_vS1C_EENS_8epilogue10collective6detail29Sm90TmaWarpSpecializedAdapterINS1G_15DefaultEpilogueISJ_SK_SK_NS1F_6thread17LinearCombinationISJ_Li1EffLNS1K_9ScaleType4KindE0ELNS_15FloatRoundStyleE2ESJ_EENS1_15EpilogueDefaultEEEEEvvEEEEvNT_6ParamsE,"aw",@nobits
	.sectionflags	@""
	.align	16
	.zero		1024


//--------------------- .nv.shared.reserved.0     --------------------------
	.section	.nv.shared.reserved.0,"aw",@nobits
	.weak		__nv_reservedSMEM_offset_0_alias
	.size		__nv_reservedSMEM_offset_0_alias, 0, 0
	.other		__nv_reservedSMEM_offset_0_alias,@"STO_CUDA_RESERVED_SHARED STV_DEFAULT"
__nv_reservedSMEM_offset_0_alias:
	.zero		0


//--------------------- .nv.global                --------------------------
	.section	.nv.global,"aw",@nobits
.nv.global:
	.type		_ZN40_INTERNAL_cd1c66b4_4_k_cu_a1e98546_230814cute1_E,@object
	.size		_ZN40_INTERNAL_cd1c66b4_4_k_cu_a1e98546_230814cute1_E,(_ZN40_INTERNAL_cd1c66b4_4_k_cu_a1e98546_230814cuda3std3__45__cpo6cbeginE - _ZN40_INTERNAL_cd1c66b4_4_k_cu_a1e98546_230814cute1_E)
_ZN40_INTERNAL_cd1c66b4_4_k_cu_a1e98546_230814cute1_E:
	.zero		1
	.type		_ZN40_INTERNAL_cd1c66b4_4_k_cu_a1e98546_230814cuda3std3__45__cpo6cbeginE,@object
	.size		_ZN40_INTERNAL_cd1c66b4_4_k_cu_a1e98546_230814cuda3std3__45__cpo6cbeginE,(_ZN40_INTERNAL_cd1c66b4_4_k_cu_a1e98546_230814cuda3std3__48in_placeE - _ZN40_INTERNAL_cd1c66b4_4_k_cu_a1e98546_230814cuda3std3__45__cpo6cbeginE)
_ZN40_INTERNAL_cd1c66b4_4_k_cu_a1e98546_230814cuda3std3__45__cpo6cbeginE:
	.zero		1
	.type		_ZN40_INTERNAL_cd1c66b4_4_k_cu_a1e98546_230814cuda3std3__48in_placeE,@object
	.size		_ZN40_INTERNAL_cd1c66b4_4_k_cu_a1e98546_230814cuda3std3__48in_placeE,(_ZN40_INTERNAL_cd1c66b4_4_k_cu_a1e98546_230814cuda3std6ranges3__45__cpo9iter_moveE - _ZN40_INTERNAL_cd1c66b4_4_k_cu_a1e98546_230814cuda3std3__48in_placeE)
_ZN40_INTERNAL_cd1c66b4_4_k_cu_a1e98546_230814cuda3std3__48in_placeE:
	.zero		1
	.type		_ZN40_INTERNAL_cd1c66b4_4_k_cu_a1e98546_230814cuda3std6ranges3__45__cpo9iter_moveE,@object
	.size		_ZN40_INTERNAL_cd1c66b4_4_k_cu_a1e98546_230814cuda3std6ranges3__45__cpo9iter_moveE,(_ZN40_INTERNAL_cd1c66b4_4_k_cu_a1e98546_230814cuda3std3__45__cpo5beginE - _ZN40_INTERNAL_cd1c66b4_4_k_cu_a1e98546_230814cuda3std6ranges3__45__cpo9iter_moveE)
_ZN40_INTERNAL_cd1c66b4_4_k_cu_a1e98546_230814cuda3std6ranges3__45__cpo9iter_moveE:
	.zero		1
	.type		_ZN40_INTERNAL_cd1c66b4_4_k_cu_a1e98546_230814cuda3std3__45__cpo5beginE,@object
	.size		_ZN40_INTERNAL_cd1c66b4_4_k_cu_a1e98546_230814cuda3std3__45__cpo5beginE,(_ZN40_INTERNAL_cd1c66b4_4_k_cu_a1e98546_230814cuda3std3__442_GLOBAL__N__cd1c66b4_4_k_cu_a1e98546_230816ignoreE - _ZN40_INTERNAL_cd1c66b4_4_k_cu_a1e98546_230814cuda3std3__45__cpo5beginE)
_ZN40_INTERNAL_cd1c66b4_4_k_cu_a1e98546_230814cuda3std3__45__cpo5beginE:
	.zero		1
	.type		_ZN40_INTERNAL_cd1c66b4_4_k_cu_a1e98546_230814cuda3std3__442_GLOBAL__N__cd1c66b4_4_k_cu_a1e98546_230816ignoreE,@object
	.size		_ZN40_INTERNAL_cd1c66b4_4_k_cu_a1e98546_230814cuda3std3__442_GLOBAL__N__cd1c66b4_4_k_cu_a1e98546_230816ignoreE,(_ZN40_INTERNAL_cd1c66b4_4_k_cu_a1e98546_230814cute7productE - _ZN40_INTERNAL_cd1c66b4_4_k_cu_a1e98546_230814cuda3std3__442_GLOBAL__N__cd1c66b4_4_k_cu_a1e98546_230816ignoreE)
_ZN40_INTERNAL_cd1c66b4_4_k_cu_a1e98546_230814cuda3std3__442_GLOBAL__N__cd1c66b4_4_k_cu_a1e98546_230816ignoreE:
	.zero		1
	.type		_ZN40_INTERNAL_cd1c66b4_4_k_cu_a1e98546_230814cute7productE,@object
	.size		_ZN40_INTERNAL_cd1c66b4_4_k_cu_a1e98546_230814cute7productE,(_ZN40_INTERNAL_cd1c66b4_4_k_cu_a1e98546_230814cuda3std3__45__cpo3endE - _ZN40_INTERNAL_cd1c66b4_4_k_cu_a1e98546_230814cute7productE)
_ZN40_INTERNAL_cd1c66b4_4_k_cu_a1e98546_230814cute7productE:
	.zero		1
	.type		_ZN40_INTERNAL_cd1c66b4_4_k_cu_a1e98546_230814cuda3std3__45__cpo3endE,@object
	.size		_ZN40_INTERNAL_cd1c66b4_4_k_cu_a1e98546_230814cuda3std3__45__cpo3endE,(_ZN40_INTERNAL_cd1c66b4_4_k_cu_a1e98546_230814cuda3std3__419piecewise_constructE - _ZN40_INTERNAL_cd1c66b4_4_k_cu_a1e98546_230814cuda3std3__45__cpo3endE)
_ZN40_INTERNAL_cd1c66b4_4_k_cu_a1e98546_230814cuda3std3__45__cpo3endE:
	.zero		1
	.type		_ZN40_INTERNAL_cd1c66b4_4_k_cu_a1e98546_230814cuda3std3__419piecewise_constructE,@object
	.size		_ZN40_INTERNAL_cd1c66b4_4_k_cu_a1e98546_230814cuda3std3__419piecewise_constructE,(_ZN40_INTERNAL_cd1c66b4_4_k_cu_a1e98546_230814cuda3std3__45__cpo4cendE - _ZN40_INTERNAL_cd1c66b4_4_k_cu_a1e98546_230814cuda3std3__419piecewise_constructE)
_ZN40_INTERNAL_cd1c66b4_4_k_cu_a1e98546_230814cuda3std3__419piecewise_constructE:
	.zero		1
	.type		_ZN40_INTERNAL_cd1c66b4_4_k_cu_a1e98546_230814cuda3std3__45__cpo4cendE,@object
	.size		_ZN40_INTERNAL_cd1c66b4_4_k_cu_a1e98546_230814cuda3std3__45__cpo4cendE,(_ZN40_INTERNAL_cd1c66b4_4_k_cu_a1e98546_230814cuda3std6ranges3__45__cpo4swapE - _ZN40_INTERNAL_cd1c66b4_4_k_cu_a1e98546_230814cuda3std3__45__cpo4cendE)
_ZN40_INTERNAL_cd1c66b4_4_k_cu_a1e98546_230814cuda3std3__45__cpo4cendE:
	.zero		1
	.type		_ZN40_INTERNAL_cd1c66b4_4_k_cu_a1e98546_230814cuda3std6ranges3__45__cpo4swapE,@object
	.size		_ZN40_INTERNAL_cd1c66b4_4_k_cu_a1e98546_230814cuda3std6ranges3__45__cpo4swapE,(.L_7 - _ZN40_INTERNAL_cd1c66b4_4_k_cu_a1e98546_230814cuda3std6ranges3__45__cpo4swapE)
_ZN40_INTERNAL_cd1c66b4_4_k_cu_a1e98546_230814cuda3std6ranges3__45__cpo4swapE:
	.zero		1
.L_7:


//--------------------- .nv.constant0._ZN7cutlass13device_kernelINS_4gemm6kernel13GemmUniversalIN4cute5tupleIJiiiiEEENS1_10collective13CollectiveMmaINS1_37MainloopSm90TmaGmmaWarpSpecializedFP8ILi3ENS5_IJNS4_1CILi1EEENSA_ILi2EEESB_EEENS1_35KernelTmaWarpSpecializedCooperativeEEENS5_IJNSA_ILi256EEESG_NSA_ILi128EEEEEENS_12float_e4m3_tENS5_IJlSB_lEEESJ_SK_NS4_8TiledMMAINS4_8MMA_AtomIJNS4_4SM904GMMA31MMA_64x256x32_F32E4M3E4M3_SS_TNILNSO_7ScaleInE1ELSQ_1EEEEEENS4_6LayoutINS5_IJSC_SB_SB_EEENS5_IJSB_NSA_ILi0EEESV_EEEEENS5_IJNS4_10UnderscoreESY_SY_EEEEENS4_23SM90_TMA_LOAD_MULTICASTENS4_14ComposedLayoutINS4_7SwizzleILi3ELi4ELi3EEENS4_18smem_ptr_flag_bitsILi8EEENST_INS5_IJNSA_ILi8EEESH_EEENS5_IJSH_SB_EEEEEEEvNS4_8identityENS4_13SM90_TMA_LOADES1B_vS1C_EENS_8epilogue10collective6detail29Sm90TmaWarpSpecializedAdapterINS1G_15DefaultEpilogueISJ_SK_SK_NS1F_6thread17LinearCombinationISJ_Li1EffLNS1K_9ScaleType4KindE0ELNS_15FloatRoundStyleE2ESJ_EENS1_15EpilogueDefaultEEEEEvvEEEEvNT_6ParamsE --------------------------
	.section	.nv.constant0._ZN7cutlass13device_kernelINS_4gemm6kernel13GemmUniversalIN4cute5tupleIJiiiiEEENS1_10collective13CollectiveMmaINS1_37MainloopSm90TmaGmmaWarpSpecializedFP8ILi3ENS5_IJNS4_1CILi1EEENSA_ILi2EEESB_EEENS1_35KernelTmaWarpSpecializedCooperativeEEENS5_IJNSA_ILi256EEESG_NSA_ILi128EEEEEENS_12float_e4m3_tENS5_IJlSB_lEEESJ_SK_NS4_8TiledMMAINS4_8MMA_AtomIJNS4_4SM904GMMA31MMA_64x256x32_F32E4M3E4M3_SS_TNILNSO_7ScaleInE1ELSQ_1EEEEEENS4_6LayoutINS5_IJSC_SB_SB_EEENS5_IJSB_NSA_ILi0EEESV_EEEEENS5_IJNS4_10UnderscoreESY_SY_EEEEENS4_23SM90_TMA_LOAD_MULTICASTENS4_14ComposedLayoutINS4_7SwizzleILi3ELi4ELi3EEENS4_18smem_ptr_flag_bitsILi8EEENST_INS5_IJNSA_ILi8EEESH_EEENS5_IJSH_SB_EEEEEEEvNS4_8identityENS4_13SM90_TMA_LOADES1B_vS1C_EENS_8epilogue10collective6detail29Sm90TmaWarpSpecializedAdapterINS1G_15DefaultEpilogueISJ_SK_SK_NS1F_6thread17LinearCombinationISJ_Li1EffLNS1K_9ScaleType4KindE0ELNS_15FloatRoundStyleE2ESJ_EENS1_15EpilogueDefaultEEEEEvvEEEEvNT_6ParamsE,"a",@progbits
	.sectionflags	@""
	.align	4
.nv.constant0._ZN7cutlass13device_kernelINS_4gemm6kernel13GemmUniversalIN4cute5tupleIJiiiiEEENS1_10collective13CollectiveMmaINS1_37MainloopSm90TmaGmmaWarpSpecializedFP8ILi3ENS5_IJNS4_1CILi1EEENSA_ILi2EEESB_EEENS1_35KernelTmaWarpSpecializedCooperativeEEENS5_IJNSA_ILi256EEESG_NSA_ILi128EEEEEENS_12float_e4m3_tENS5_IJlSB_lEEESJ_SK_NS4_8TiledMMAINS4_8MMA_AtomIJNS4_4SM904GMMA31MMA_64x256x32_F32E4M3E4M3_SS_TNILNSO_7ScaleInE1ELSQ_1EEEEEENS4_6LayoutINS5_IJSC_SB_SB_EEENS5_IJSB_NSA_ILi0EEESV_EEEEENS5_IJNS4_10UnderscoreESY_SY_EEEEENS4_23SM90_TMA_LOAD_MULTICASTENS4_14ComposedLayoutINS4_7SwizzleILi3ELi4ELi3EEENS4_18smem_ptr_flag_bitsILi8EEENST_INS5_IJNSA_ILi8EEESH_EEENS5_IJSH_SB_EEEEEEEvNS4_8identityENS4_13SM90_TMA_LOADES1B_vS1C_EENS_8epilogue10collective6detail29Sm90TmaWarpSpecializedAdapterINS1G_15DefaultEpilogueISJ_SK_SK_NS1F_6thread17LinearCombinationISJ_Li1EffLNS1K_9ScaleType4KindE0ELNS_15FloatRoundStyleE2ESJ_EENS1_15EpilogueDefaultEEEEEvvEEEEvNT_6ParamsE:
	.zero		1664


//--------------------- SYMBOLS --------------------------

	.type		.nv.reservedSmem.offset0,@object
	.size		.nv.reservedSmem.offset0,0x4
